//
// Generated by NVIDIA NVVM Compiler
//
// Compiler Build ID: CL-36424714
// Cuda compilation tools, release 13.0, V13.0.88
// Based on NVVM 20.0.0
//

.version 9.0
.target sm_100
.address_size 64

	// .globl	_Z22cuda_kernel_texture_2dPhiimf
.global .align 4 .b8 __cudart_i2opi_f[24] = {65, 144, 67, 60, 153, 149, 98, 219, 192, 221, 52, 245, 209, 87, 39, 252, 41, 21, 68, 78, 110, 131, 249, 162};

.visible .entry _Z22cuda_kernel_texture_2dPhiimf(
	.param .u64 .ptr .align 1 _Z22cuda_kernel_texture_2dPhiimf_param_0,
	.param .u32 _Z22cuda_kernel_texture_2dPhiimf_param_1,
	.param .u32 _Z22cuda_kernel_texture_2dPhiimf_param_2,
	.param .u64 _Z22cuda_kernel_texture_2dPhiimf_param_3,
	.param .f32 _Z22cuda_kernel_texture_2dPhiimf_param_4
)
{
	.local .align 4 .b8 	__local_depot0[28];
	.reg .b64 	%SP;
	.reg .b64 	%SPL;
	.reg .pred 	%p<56>;
	.reg .b32 	%r<194>;
	.reg .b32 	%f<244>;
	.reg .b64 	%rd<82>;
	.reg .b64 	%fd<15>;

	mov.u64 	%SPL, __local_depot0;
	ld.param.u64 	%rd31, [_Z22cuda_kernel_texture_2dPhiimf_param_0];
	ld.param.u32 	%r58, [_Z22cuda_kernel_texture_2dPhiimf_param_1];
	ld.param.u32 	%r60, [_Z22cuda_kernel_texture_2dPhiimf_param_2];
	ld.param.u64 	%rd32, [_Z22cuda_kernel_texture_2dPhiimf_param_3];
	ld.param.f32 	%f35, [_Z22cuda_kernel_texture_2dPhiimf_param_4];
	add.u64 	%rd1, %SPL, 0;
	mov.u32 	%r61, %ctaid.x;
	mov.u32 	%r62, %ntid.x;
	mov.u32 	%r63, %tid.x;
	mad.lo.s32 	%r1, %r61, %r62, %r63;
	mov.u32 	%r64, %ctaid.y;
	mov.u32 	%r65, %ntid.y;
	mov.u32 	%r66, %tid.y;
	mad.lo.s32 	%r67, %r64, %r65, %r66;
	setp.ge.s32 	%p1, %r1, %r58;
	setp.ge.s32 	%p2, %r67, %r60;
	or.pred  	%p3, %p1, %p2;
	@%p3 bra 	$L__BB0_48;
	cvta.to.global.u64 	%rd34, %rd31;
	cvt.u64.u32 	%rd35, %r67;
	shl.b32 	%r68, %r1, 2;
	cvt.s64.s32 	%rd36, %r68;
	mad.lo.s64 	%rd37, %rd32, %rd35, %rd36;
	add.s64 	%rd2, %rd34, %rd37;
	cvt.rn.f32.s32 	%f36, %r1;
	add.f32 	%f37, %f36, %f36;
	cvt.rn.f32.s32 	%f38, %r58;
	div.rn.f32 	%f39, %f37, %f38;
	add.f32 	%f40, %f39, 0fBF800000;
	fma.rn.f32 	%f1, %f40, 0f41200000, %f35;
	mul.f32 	%f41, %f1, 0f3F22F983;
	cvt.rni.s32.f32 	%r181, %f41;
	cvt.rn.f32.s32 	%f42, %r181;
	fma.rn.f32 	%f43, %f42, 0fBFC90FDA, %f1;
	fma.rn.f32 	%f44, %f42, 0fB3A22168, %f43;
	fma.rn.f32 	%f238, %f42, 0fA7C234C5, %f44;
	abs.f32 	%f3, %f1;
	setp.ltu.f32 	%p4, %f3, 0f47CE4780;
	@%p4 bra 	$L__BB0_9;
	setp.neu.f32 	%p5, %f3, 0f7F800000;
	@%p5 bra 	$L__BB0_4;
	mov.f32 	%f47, 0f00000000;
	mul.rn.f32 	%f238, %f1, %f47;
	mov.b32 	%r181, 0;
	bra.uni 	$L__BB0_9;
$L__BB0_4:
	mov.b32 	%r4, %f1;
	shl.b32 	%r70, %r4, 8;
	or.b32  	%r5, %r70, -2147483648;
	mov.b64 	%rd72, 0;
	mov.b32 	%r178, 0;
	mov.u64 	%rd70, __cudart_i2opi_f;
	mov.u64 	%rd71, %rd1;
$L__BB0_5:
	.pragma "nounroll";
	ld.global.nc.u32 	%r71, [%rd70];
	mad.wide.u32 	%rd40, %r71, %r5, %rd72;
	shr.u64 	%rd72, %rd40, 32;
	st.local.u32 	[%rd71], %rd40;
	add.s32 	%r178, %r178, 1;
	add.s64 	%rd71, %rd71, 4;
	add.s64 	%rd70, %rd70, 4;
	setp.ne.s32 	%p6, %r178, 6;
	@%p6 bra 	$L__BB0_5;
	shr.u32 	%r72, %r4, 23;
	st.local.u32 	[%rd1+24], %rd72;
	and.b32  	%r8, %r72, 31;
	and.b32  	%r73, %r72, 224;
	add.s32 	%r74, %r73, -128;
	shr.u32 	%r75, %r74, 5;
	mul.wide.u32 	%rd41, %r75, 4;
	sub.s64 	%rd9, %rd1, %rd41;
	ld.local.u32 	%r179, [%rd9+24];
	ld.local.u32 	%r180, [%rd9+20];
	setp.eq.s32 	%p7, %r8, 0;
	@%p7 bra 	$L__BB0_8;
	shf.l.wrap.b32 	%r179, %r180, %r179, %r8;
	ld.local.u32 	%r76, [%rd9+16];
	shf.l.wrap.b32 	%r180, %r76, %r180, %r8;
$L__BB0_8:
	shr.u32 	%r77, %r179, 30;
	shf.l.wrap.b32 	%r78, %r180, %r179, 2;
	shl.b32 	%r79, %r180, 2;
	shr.u32 	%r80, %r78, 31;
	add.s32 	%r81, %r80, %r77;
	neg.s32 	%r82, %r81;
	setp.lt.s32 	%p8, %r4, 0;
	selp.b32 	%r181, %r82, %r81, %p8;
	xor.b32  	%r83, %r78, %r4;
	shr.s32 	%r84, %r78, 31;
	xor.b32  	%r85, %r84, %r78;
	xor.b32  	%r86, %r84, %r79;
	cvt.u64.u32 	%rd42, %r85;
	shl.b64 	%rd43, %rd42, 32;
	cvt.u64.u32 	%rd44, %r86;
	or.b64  	%rd45, %rd43, %rd44;
	cvt.rn.f64.s64 	%fd1, %rd45;
	mul.f64 	%fd2, %fd1, 0d3BF921FB54442D19;
	cvt.rn.f32.f64 	%f45, %fd2;
	neg.f32 	%f46, %f45;
	setp.lt.s32 	%p9, %r83, 0;
	selp.f32 	%f238, %f46, %f45, %p9;
$L__BB0_9:
	add.s32 	%r88, %r181, 1;
	mul.rn.f32 	%f48, %f238, %f238;
	and.b32  	%r89, %r181, 1;
	setp.eq.b32 	%p10, %r89, 1;
	selp.f32 	%f49, %f238, 0f3F800000, %p10;
	fma.rn.f32 	%f50, %f48, %f49, 0f00000000;
	fma.rn.f32 	%f51, %f48, 0f37CBAC00, 0fBAB607ED;
	selp.f32 	%f52, 0fB94D4153, %f51, %p10;
	selp.f32 	%f53, 0f3C0885E4, 0f3D2AAABB, %p10;
	fma.rn.f32 	%f54, %f52, %f48, %f53;
	selp.f32 	%f55, 0fBE2AAAA8, 0fBEFFFFFF, %p10;
	fma.rn.f32 	%f56, %f54, %f48, %f55;
	fma.rn.f32 	%f57, %f56, %f50, %f49;
	and.b32  	%r90, %r88, 2;
	setp.eq.s32 	%p11, %r90, 0;
	mov.f32 	%f58, 0f00000000;
	sub.f32 	%f59, %f58, %f57;
	selp.f32 	%f60, %f57, %f59, %p11;
	fma.rn.f32 	%f7, %f60, 0f3F000000, 0f3F000000;
	cvt.rn.f32.u32 	%f61, %r67;
	add.f32 	%f62, %f61, %f61;
	cvt.rn.f32.u32 	%f63, %r60;
	div.rn.f32 	%f64, %f62, %f63;
	add.f32 	%f65, %f64, 0fBF800000;
	fma.rn.f32 	%f8, %f65, 0f41200000, %f35;
	mul.f32 	%f66, %f8, 0f3F22F983;
	cvt.rni.s32.f32 	%r185, %f66;
	cvt.rn.f32.s32 	%f67, %r185;
	fma.rn.f32 	%f68, %f67, 0fBFC90FDA, %f8;
	fma.rn.f32 	%f69, %f67, 0fB3A22168, %f68;
	fma.rn.f32 	%f239, %f67, 0fA7C234C5, %f69;
	abs.f32 	%f10, %f8;
	setp.ltu.f32 	%p12, %f10, 0f47CE4780;
	@%p12 bra 	$L__BB0_17;
	setp.neu.f32 	%p13, %f10, 0f7F800000;
	@%p13 bra 	$L__BB0_12;
	mov.f32 	%f72, 0f00000000;
	mul.rn.f32 	%f239, %f8, %f72;
	mov.b32 	%r185, 0;
	bra.uni 	$L__BB0_17;
$L__BB0_12:
	mov.b32 	%r18, %f8;
	shl.b32 	%r92, %r18, 8;
	or.b32  	%r19, %r92, -2147483648;
	mov.b64 	%rd75, 0;
	mov.b32 	%r182, 0;
	mov.u64 	%rd73, __cudart_i2opi_f;
	mov.u64 	%rd74, %rd1;
$L__BB0_13:
	.pragma "nounroll";
	ld.global.nc.u32 	%r93, [%rd73];
	mad.wide.u32 	%rd48, %r93, %r19, %rd75;
	shr.u64 	%rd75, %rd48, 32;
	st.local.u32 	[%rd74], %rd48;
	add.s32 	%r182, %r182, 1;
	add.s64 	%rd74, %rd74, 4;
	add.s64 	%rd73, %rd73, 4;
	setp.ne.s32 	%p14, %r182, 6;
	@%p14 bra 	$L__BB0_13;
	shr.u32 	%r94, %r18, 23;
	st.local.u32 	[%rd1+24], %rd75;
	and.b32  	%r22, %r94, 31;
	and.b32  	%r95, %r94, 224;
	add.s32 	%r96, %r95, -128;
	shr.u32 	%r97, %r96, 5;
	mul.wide.u32 	%rd49, %r97, 4;
	sub.s64 	%rd16, %rd1, %rd49;
	ld.local.u32 	%r183, [%rd16+24];
	ld.local.u32 	%r184, [%rd16+20];
	setp.eq.s32 	%p15, %r22, 0;
	@%p15 bra 	$L__BB0_16;
	shf.l.wrap.b32 	%r183, %r184, %r183, %r22;
	ld.local.u32 	%r98, [%rd16+16];
	shf.l.wrap.b32 	%r184, %r98, %r184, %r22;
$L__BB0_16:
	shr.u32 	%r99, %r183, 30;
	shf.l.wrap.b32 	%r100, %r184, %r183, 2;
	shl.b32 	%r101, %r184, 2;
	shr.u32 	%r102, %r100, 31;
	add.s32 	%r103, %r102, %r99;
	neg.s32 	%r104, %r103;
	setp.lt.s32 	%p16, %r18, 0;
	selp.b32 	%r185, %r104, %r103, %p16;
	xor.b32  	%r105, %r100, %r18;
	shr.s32 	%r106, %r100, 31;
	xor.b32  	%r107, %r106, %r100;
	xor.b32  	%r108, %r106, %r101;
	cvt.u64.u32 	%rd50, %r107;
	shl.b64 	%rd51, %rd50, 32;
	cvt.u64.u32 	%rd52, %r108;
	or.b64  	%rd53, %rd51, %rd52;
	cvt.rn.f64.s64 	%fd3, %rd53;
	mul.f64 	%fd4, %fd3, 0d3BF921FB54442D19;
	cvt.rn.f32.f64 	%f70, %fd4;
	neg.f32 	%f71, %f70;
	setp.lt.s32 	%p17, %r105, 0;
	selp.f32 	%f239, %f71, %f70, %p17;
$L__BB0_17:
	add.s32 	%r110, %r185, 1;
	mul.rn.f32 	%f74, %f239, %f239;
	and.b32  	%r111, %r185, 1;
	setp.eq.b32 	%p18, %r111, 1;
	selp.f32 	%f75, %f239, 0f3F800000, %p18;
	fma.rn.f32 	%f76, %f74, %f75, 0f00000000;
	fma.rn.f32 	%f77, %f74, 0f37CBAC00, 0fBAB607ED;
	selp.f32 	%f78, 0fB94D4153, %f77, %p18;
	selp.f32 	%f79, 0f3C0885E4, 0f3D2AAABB, %p18;
	fma.rn.f32 	%f80, %f78, %f74, %f79;
	selp.f32 	%f81, 0fBE2AAAA8, 0fBEFFFFFF, %p18;
	fma.rn.f32 	%f82, %f80, %f74, %f81;
	fma.rn.f32 	%f83, %f82, %f76, %f75;
	and.b32  	%r112, %r110, 2;
	setp.eq.s32 	%p19, %r112, 0;
	mov.f32 	%f84, 0f00000000;
	sub.f32 	%f85, %f84, %f83;
	selp.f32 	%f86, %f83, %f85, %p19;
	fma.rn.f32 	%f14, %f86, 0f3F000000, 0f3F000000;
	abs.f32 	%f15, %f7;
	setp.lt.f32 	%p20, %f15, 0f00800000;
	mul.f32 	%f87, %f15, 0f4B800000;
	selp.f32 	%f88, %f87, %f15, %p20;
	selp.f32 	%f89, 0fC1C00000, 0f00000000, %p20;
	mov.b32 	%r113, %f88;
	add.s32 	%r114, %r113, -1060439283;
	and.b32  	%r115, %r114, -8388608;
	sub.s32 	%r116, %r113, %r115;
	mov.b32 	%f90, %r116;
	cvt.rn.f32.s32 	%f91, %r115;
	fma.rn.f32 	%f92, %f91, 0f34000000, %f89;
	add.f32 	%f93, %f90, 0fBF800000;
	add.f32 	%f94, %f90, 0f3F800000;
	rcp.approx.ftz.f32 	%f95, %f94;
	add.f32 	%f96, %f93, %f93;
	mul.f32 	%f97, %f96, %f95;
	mul.f32 	%f98, %f97, %f97;
	sub.f32 	%f99, %f93, %f97;
	add.f32 	%f100, %f99, %f99;
	neg.f32 	%f101, %f97;
	fma.rn.f32 	%f102, %f101, %f93, %f100;
	mul.rn.f32 	%f103, %f95, %f102;
	fma.rn.f32 	%f104, %f98, 0f3A2C32E4, 0f3B52E7DB;
	fma.rn.f32 	%f105, %f104, %f98, 0f3C93BB73;
	fma.rn.f32 	%f106, %f105, %f98, 0f3DF6384F;
	mul.rn.f32 	%f107, %f106, %f98;
	fma.rn.f32 	%f108, %f97, 0f3FB8AA3B, %f92;
	sub.f32 	%f109, %f92, %f108;
	fma.rn.f32 	%f110, %f97, 0f3FB8AA3B, %f109;
	fma.rn.f32 	%f111, %f103, 0f3FB8AA3B, %f110;
	fma.rn.f32 	%f112, %f97, 0f32A55E34, %f111;
	mul.f32 	%f113, %f107, 0f40400000;
	fma.rn.f32 	%f114, %f113, %f103, %f112;
	fma.rn.f32 	%f115, %f107, %f97, %f114;
	add.rn.f32 	%f116, %f108, %f115;
	neg.f32 	%f117, %f108;
	add.rn.f32 	%f118, %f116, %f117;
	neg.f32 	%f119, %f118;
	add.rn.f32 	%f120, %f115, %f119;
	mov.f32 	%f121, 0f40400000;
	mul.rn.f32 	%f122, %f116, %f121;
	neg.f32 	%f123, %f122;
	fma.rn.f32 	%f124, %f116, 0f40400000, %f123;
	fma.rn.f32 	%f125, %f120, 0f40400000, %f124;
	cvt.rni.f32.f32 	%f126, %f122;
	sub.f32 	%f127, %f122, %f126;
	add.f32 	%f128, %f127, %f125;
	fma.rn.f32 	%f129, %f128, 0f391FCB8E, 0f3AAF85ED;
	fma.rn.f32 	%f130, %f129, %f128, 0f3C1D9856;
	fma.rn.f32 	%f131, %f130, %f128, 0f3D6357BB;
	fma.rn.f32 	%f132, %f131, %f128, 0f3E75FDEC;
	fma.rn.f32 	%f133, %f132, %f128, 0f3F317218;
	fma.rn.f32 	%f134, %f133, %f128, 0f3F800000;
	cvt.rzi.s32.f32 	%r117, %f126;
	setp.gt.f32 	%p21, %f126, 0f00000000;
	selp.b32 	%r118, 0, -2097152000, %p21;
	add.s32 	%r119, %r118, 2130706432;
	mov.b32 	%f135, %r119;
	mul.f32 	%f136, %f134, %f135;
	shl.b32 	%r120, %r117, 23;
	sub.s32 	%r121, %r120, %r118;
	mov.b32 	%f137, %r121;
	mul.f32 	%f138, %f136, %f137;
	abs.f32 	%f139, %f122;
	setp.gt.f32 	%p22, %f139, 0f43180000;
	setp.lt.f32 	%p23, %f122, 0f00000000;
	selp.f32 	%f140, 0f00000000, 0f7F800000, %p23;
	selp.f32 	%f16, %f140, %f138, %p22;
	setp.eq.f32 	%p24, %f7, 0f3F800000;
	mov.f32 	%f240, 0f3F800000;
	@%p24 bra 	$L__BB0_24;
	setp.num.f32 	%p25, %f15, %f15;
	@%p25 bra 	$L__BB0_20;
	mov.f32 	%f141, 0f40400000;
	add.rn.f32 	%f240, %f7, %f141;
	bra.uni 	$L__BB0_24;
$L__BB0_20:
	setp.neu.f32 	%p26, %f7, 0f00000000;
	setp.neu.f32 	%p27, %f15, 0f7F800000;
	and.pred  	%p28, %p26, %p27;
	@%p28 bra 	$L__BB0_22;
	add.f32 	%f240, %f7, %f7;
	bra.uni 	$L__BB0_24;
$L__BB0_22:
	setp.geu.f32 	%p29, %f7, 0f00000000;
	mov.f32 	%f240, %f16;
	@%p29 bra 	$L__BB0_24;
	neg.f32 	%f240, %f16;
$L__BB0_24:
	cvt.f64.f32 	%fd5, %f240;
	mul.f64 	%fd6, %fd5, 0d3FE0000000000000;
	mul.f64 	%fd7, %fd6, 0d406FC00000000000;
	cvt.rzi.u32.f64 	%r122, %fd7;
	st.global.u8 	[%rd2], %r122;
	abs.f32 	%f21, %f14;
	setp.lt.f32 	%p30, %f21, 0f00800000;
	mul.f32 	%f143, %f21, 0f4B800000;
	selp.f32 	%f144, %f143, %f21, %p30;
	selp.f32 	%f145, 0fC1C00000, 0f00000000, %p30;
	mov.b32 	%r123, %f144;
	add.s32 	%r124, %r123, -1060439283;
	and.b32  	%r125, %r124, -8388608;
	sub.s32 	%r126, %r123, %r125;
	mov.b32 	%f146, %r126;
	cvt.rn.f32.s32 	%f147, %r125;
	fma.rn.f32 	%f148, %f147, 0f34000000, %f145;
	add.f32 	%f149, %f146, 0fBF800000;
	add.f32 	%f150, %f146, 0f3F800000;
	rcp.approx.ftz.f32 	%f151, %f150;
	add.f32 	%f152, %f149, %f149;
	mul.f32 	%f153, %f152, %f151;
	mul.f32 	%f154, %f153, %f153;
	sub.f32 	%f155, %f149, %f153;
	add.f32 	%f156, %f155, %f155;
	neg.f32 	%f157, %f153;
	fma.rn.f32 	%f158, %f157, %f149, %f156;
	mul.rn.f32 	%f159, %f151, %f158;
	fma.rn.f32 	%f160, %f154, 0f3A2C32E4, 0f3B52E7DB;
	fma.rn.f32 	%f161, %f160, %f154, 0f3C93BB73;
	fma.rn.f32 	%f162, %f161, %f154, 0f3DF6384F;
	mul.rn.f32 	%f163, %f162, %f154;
	fma.rn.f32 	%f164, %f153, 0f3FB8AA3B, %f148;
	sub.f32 	%f165, %f148, %f164;
	fma.rn.f32 	%f166, %f153, 0f3FB8AA3B, %f165;
	fma.rn.f32 	%f167, %f159, 0f3FB8AA3B, %f166;
	fma.rn.f32 	%f168, %f153, 0f32A55E34, %f167;
	mul.f32 	%f169, %f163, 0f40400000;
	fma.rn.f32 	%f170, %f169, %f159, %f168;
	fma.rn.f32 	%f171, %f163, %f153, %f170;
	add.rn.f32 	%f172, %f164, %f171;
	neg.f32 	%f173, %f164;
	add.rn.f32 	%f174, %f172, %f173;
	neg.f32 	%f175, %f174;
	add.rn.f32 	%f176, %f171, %f175;
	mov.f32 	%f177, 0f40400000;
	mul.rn.f32 	%f178, %f172, %f177;
	neg.f32 	%f179, %f178;
	fma.rn.f32 	%f180, %f172, 0f40400000, %f179;
	fma.rn.f32 	%f181, %f176, 0f40400000, %f180;
	cvt.rni.f32.f32 	%f182, %f178;
	sub.f32 	%f183, %f178, %f182;
	add.f32 	%f184, %f183, %f181;
	fma.rn.f32 	%f185, %f184, 0f391FCB8E, 0f3AAF85ED;
	fma.rn.f32 	%f186, %f185, %f184, 0f3C1D9856;
	fma.rn.f32 	%f187, %f186, %f184, 0f3D6357BB;
	fma.rn.f32 	%f188, %f187, %f184, 0f3E75FDEC;
	fma.rn.f32 	%f189, %f188, %f184, 0f3F317218;
	fma.rn.f32 	%f190, %f189, %f184, 0f3F800000;
	cvt.rzi.s32.f32 	%r127, %f182;
	setp.gt.f32 	%p31, %f182, 0f00000000;
	selp.b32 	%r128, 0, -2097152000, %p31;
	add.s32 	%r129, %r128, 2130706432;
	mov.b32 	%f191, %r129;
	mul.f32 	%f192, %f190, %f191;
	shl.b32 	%r130, %r127, 23;
	sub.s32 	%r131, %r130, %r128;
	mov.b32 	%f193, %r131;
	mul.f32 	%f194, %f192, %f193;
	abs.f32 	%f195, %f178;
	setp.gt.f32 	%p32, %f195, 0f43180000;
	setp.lt.f32 	%p33, %f178, 0f00000000;
	selp.f32 	%f196, 0f00000000, 0f7F800000, %p33;
	selp.f32 	%f22, %f196, %f194, %p32;
	setp.eq.f32 	%p34, %f14, 0f3F800000;
	mov.f32 	%f241, 0f3F800000;
	@%p34 bra 	$L__BB0_31;
	setp.num.f32 	%p35, %f21, %f21;
	@%p35 bra 	$L__BB0_27;
	mov.f32 	%f197, 0f40400000;
	add.rn.f32 	%f241, %f14, %f197;
	bra.uni 	$L__BB0_31;
$L__BB0_27:
	setp.neu.f32 	%p36, %f14, 0f00000000;
	setp.neu.f32 	%p37, %f21, 0f7F800000;
	and.pred  	%p38, %p36, %p37;
	@%p38 bra 	$L__BB0_29;
	add.f32 	%f241, %f14, %f14;
	bra.uni 	$L__BB0_31;
$L__BB0_29:
	setp.geu.f32 	%p39, %f14, 0f00000000;
	mov.f32 	%f241, %f22;
	@%p39 bra 	$L__BB0_31;
	neg.f32 	%f241, %f22;
$L__BB0_31:
	cvt.f64.f32 	%fd8, %f241;
	mul.f64 	%fd9, %fd8, 0d3FE0000000000000;
	mul.f64 	%fd10, %fd9, 0d406FC00000000000;
	cvt.rzi.u32.f64 	%r132, %fd10;
	st.global.u8 	[%rd2+1], %r132;
	mul.f32 	%f198, %f35, 0f3F22F983;
	cvt.rni.s32.f32 	%r193, %f198;
	cvt.rn.f32.s32 	%f199, %r193;
	fma.rn.f32 	%f200, %f199, 0fBFC90FDA, %f35;
	fma.rn.f32 	%f201, %f199, 0fB3A22168, %f200;
	fma.rn.f32 	%f243, %f199, 0fA7C234C5, %f201;
	abs.f32 	%f28, %f35;
	setp.ltu.f32 	%p40, %f28, 0f47CE4780;
	mov.u32 	%r189, %r193;
	mov.f32 	%f242, %f243;
	@%p40 bra 	$L__BB0_39;
	setp.neu.f32 	%p41, %f28, 0f7F800000;
	@%p41 bra 	$L__BB0_34;
	mov.f32 	%f204, 0f00000000;
	mul.rn.f32 	%f242, %f35, %f204;
	mov.b32 	%r189, 0;
	bra.uni 	$L__BB0_39;
$L__BB0_34:
	mov.b32 	%r32, %f35;
	shl.b32 	%r134, %r32, 8;
	or.b32  	%r33, %r134, -2147483648;
	mov.b64 	%rd78, 0;
	mov.b32 	%r186, 0;
	mov.u64 	%rd76, __cudart_i2opi_f;
	mov.u64 	%rd77, %rd1;
$L__BB0_35:
	.pragma "nounroll";
	ld.global.nc.u32 	%r135, [%rd76];
	mad.wide.u32 	%rd56, %r135, %r33, %rd78;
	shr.u64 	%rd78, %rd56, 32;
	st.local.u32 	[%rd77], %rd56;
	add.s32 	%r186, %r186, 1;
	add.s64 	%rd77, %rd77, 4;
	add.s64 	%rd76, %rd76, 4;
	setp.ne.s32 	%p42, %r186, 6;
	@%p42 bra 	$L__BB0_35;
	shr.u32 	%r136, %r32, 23;
	st.local.u32 	[%rd1+24], %rd78;
	and.b32  	%r36, %r136, 31;
	and.b32  	%r137, %r136, 224;
	add.s32 	%r138, %r137, -128;
	shr.u32 	%r139, %r138, 5;
	mul.wide.u32 	%rd57, %r139, 4;
	sub.s64 	%rd23, %rd1, %rd57;
	ld.local.u32 	%r187, [%rd23+24];
	ld.local.u32 	%r188, [%rd23+20];
	setp.eq.s32 	%p43, %r36, 0;
	@%p43 bra 	$L__BB0_38;
	shf.l.wrap.b32 	%r187, %r188, %r187, %r36;
	ld.local.u32 	%r140, [%rd23+16];
	shf.l.wrap.b32 	%r188, %r140, %r188, %r36;
$L__BB0_38:
	shr.u32 	%r141, %r187, 30;
	shf.l.wrap.b32 	%r142, %r188, %r187, 2;
	shl.b32 	%r143, %r188, 2;
	shr.u32 	%r144, %r142, 31;
	add.s32 	%r145, %r144, %r141;
	neg.s32 	%r146, %r145;
	setp.lt.s32 	%p44, %r32, 0;
	selp.b32 	%r189, %r146, %r145, %p44;
	xor.b32  	%r147, %r142, %r32;
	shr.s32 	%r148, %r142, 31;
	xor.b32  	%r149, %r148, %r142;
	xor.b32  	%r150, %r148, %r143;
	cvt.u64.u32 	%rd58, %r149;
	shl.b64 	%rd59, %rd58, 32;
	cvt.u64.u32 	%rd60, %r150;
	or.b64  	%rd61, %rd59, %rd60;
	cvt.rn.f64.s64 	%fd11, %rd61;
	mul.f64 	%fd12, %fd11, 0d3BF921FB54442D19;
	cvt.rn.f32.f64 	%f202, %fd12;
	neg.f32 	%f203, %f202;
	setp.lt.s32 	%p45, %r147, 0;
	selp.f32 	%f242, %f203, %f202, %p45;
$L__BB0_39:
	setp.ltu.f32 	%p46, %f28, 0f47CE4780;
	add.s32 	%r152, %r189, 1;
	mul.rn.f32 	%f205, %f242, %f242;
	and.b32  	%r153, %r189, 1;
	setp.eq.b32 	%p47, %r153, 1;
	selp.f32 	%f206, %f242, 0f3F800000, %p47;
	fma.rn.f32 	%f207, %f205, %f206, 0f00000000;
	fma.rn.f32 	%f208, %f205, 0f37CBAC00, 0fBAB607ED;
	selp.f32 	%f209, 0fB94D4153, %f208, %p47;
	selp.f32 	%f210, 0f3C0885E4, 0f3D2AAABB, %p47;
	fma.rn.f32 	%f211, %f209, %f205, %f210;
	selp.f32 	%f212, 0fBE2AAAA8, 0fBEFFFFFF, %p47;
	fma.rn.f32 	%f213, %f211, %f205, %f212;
	fma.rn.f32 	%f214, %f213, %f207, %f206;
	and.b32  	%r154, %r152, 2;
	setp.eq.s32 	%p48, %r154, 0;
	mov.f32 	%f215, 0f00000000;
	sub.f32 	%f216, %f215, %f214;
	selp.f32 	%f217, %f214, %f216, %p48;
	fma.rn.f32 	%f218, %f217, 0f3F000000, 0f3F000000;
	mul.f32 	%f219, %f218, 0f437E0000;
	cvt.rzi.u32.f32 	%r155, %f219;
	st.global.u8 	[%rd2+2], %r155;
	@%p46 bra 	$L__BB0_47;
	setp.neu.f32 	%p49, %f28, 0f7F800000;
	@%p49 bra 	$L__BB0_42;
	mov.f32 	%f222, 0f00000000;
	mul.rn.f32 	%f243, %f35, %f222;
	mov.b32 	%r193, 0;
	bra.uni 	$L__BB0_47;
$L__BB0_42:
	mov.b32 	%r45, %f35;
	shl.b32 	%r157, %r45, 8;
	or.b32  	%r46, %r157, -2147483648;
	mov.b64 	%rd81, 0;
	mov.b32 	%r190, 0;
	mov.u64 	%rd79, __cudart_i2opi_f;
	mov.u64 	%rd80, %rd1;
$L__BB0_43:
	.pragma "nounroll";
	ld.global.nc.u32 	%r158, [%rd79];
	mad.wide.u32 	%rd64, %r158, %r46, %rd81;
	shr.u64 	%rd81, %rd64, 32;
	st.local.u32 	[%rd80], %rd64;
	add.s32 	%r190, %r190, 1;
	add.s64 	%rd80, %rd80, 4;
	add.s64 	%rd79, %rd79, 4;
	setp.ne.s32 	%p50, %r190, 6;
	@%p50 bra 	$L__BB0_43;
	shr.u32 	%r159, %r45, 23;
	st.local.u32 	[%rd1+24], %rd81;
	and.b32  	%r49, %r159, 31;
	and.b32  	%r160, %r159, 224;
	add.s32 	%r161, %r160, -128;
	shr.u32 	%r162, %r161, 5;
	mul.wide.u32 	%rd65, %r162, 4;
	sub.s64 	%rd30, %rd1, %rd65;
	ld.local.u32 	%r191, [%rd30+24];
	ld.local.u32 	%r192, [%rd30+20];
	setp.eq.s32 	%p51, %r49, 0;
	@%p51 bra 	$L__BB0_46;
	shf.l.wrap.b32 	%r191, %r192, %r191, %r49;
	ld.local.u32 	%r163, [%rd30+16];
	shf.l.wrap.b32 	%r192, %r163, %r192, %r49;
$L__BB0_46:
	shr.u32 	%r164, %r191, 30;
	shf.l.wrap.b32 	%r165, %r192, %r191, 2;
	shl.b32 	%r166, %r192, 2;
	shr.u32 	%r167, %r165, 31;
	add.s32 	%r168, %r167, %r164;
	neg.s32 	%r169, %r168;
	setp.lt.s32 	%p52, %r45, 0;
	selp.b32 	%r193, %r169, %r168, %p52;
	xor.b32  	%r170, %r165, %r45;
	shr.s32 	%r171, %r165, 31;
	xor.b32  	%r172, %r171, %r165;
	xor.b32  	%r173, %r171, %r166;
	cvt.u64.u32 	%rd66, %r172;
	shl.b64 	%rd67, %rd66, 32;
	cvt.u64.u32 	%rd68, %r173;
	or.b64  	%rd69, %rd67, %rd68;
	cvt.rn.f64.s64 	%fd13, %rd69;
	mul.f64 	%fd14, %fd13, 0d3BF921FB54442D19;
	cvt.rn.f32.f64 	%f220, %fd14;
	neg.f32 	%f221, %f220;
	setp.lt.s32 	%p53, %r170, 0;
	selp.f32 	%f243, %f221, %f220, %p53;
$L__BB0_47:
	mul.rn.f32 	%f223, %f243, %f243;
	and.b32  	%r175, %r193, 1;
	setp.eq.b32 	%p54, %r175, 1;
	selp.f32 	%f224, 0f3F800000, %f243, %p54;
	fma.rn.f32 	%f225, %f223, %f224, 0f00000000;
	fma.rn.f32 	%f226, %f223, 0f37CBAC00, 0fBAB607ED;
	selp.f32 	%f227, %f226, 0fB94D4153, %p54;
	selp.f32 	%f228, 0f3D2AAABB, 0f3C0885E4, %p54;
	fma.rn.f32 	%f229, %f227, %f223, %f228;
	selp.f32 	%f230, 0fBEFFFFFF, 0fBE2AAAA8, %p54;
	fma.rn.f32 	%f231, %f229, %f223, %f230;
	fma.rn.f32 	%f232, %f231, %f225, %f224;
	and.b32  	%r176, %r193, 2;
	setp.eq.s32 	%p55, %r176, 0;
	mov.f32 	%f233, 0f00000000;
	sub.f32 	%f234, %f233, %f232;
	selp.f32 	%f235, %f232, %f234, %p55;
	fma.rn.f32 	%f236, %f235, 0f3F000000, 0f3F000000;
	mul.f32 	%f237, %f236, 0f437E0000;
	cvt.rzi.u32.f32 	%r177, %f237;
	st.global.u8 	[%rd2+3], %r177;
$L__BB0_48:
	ret;

}


// ===== COMPILED SASS (sm_100) =====

	.target	sm_100

	.elftype	@"ET_EXEC"


//--------------------- .note.nv.tkinfo           --------------------------
	.section	.note.nv.tkinfo,"",@"SHT_NOTE"
	.sectionflags	@"SHF_NOTE_NV_TKINFO"
	.tkinfo
        /*0018*/ 	.word	0x00000002
        /*0030*/ 	.string	""
        /*0030*/ 	.string	"ptxas"
        /*0030*/ 	.string	"Cuda compilation tools, release 13.0, V13.0.88"
        /*0030*/ 	.string	"Build cuda_13.0.r13.0/compiler.36424714_0"
        /*0030*/ 	.string	"-arch sm_100 -m 64 "



//--------------------- .note.nv.cuinfo           --------------------------
	.section	.note.nv.cuinfo,"",@"SHT_NOTE"
	.sectionflags	@"SHF_NOTE_NV_CUINFO"
        /*0018*/ 	.short	0x0002
        /*001a*/ 	.short	0x0064
        /*001c*/ 	.short	0x0082
	.zero		2


//--------------------- .nv.info                  --------------------------
	.section	.nv.info,"",@"SHT_CUDA_INFO"
	.align	4


	//----- nvinfo : EIATTR_REGCOUNT
	.align		4
        /*0000*/ 	.byte	0x04, 0x2f
        /*0002*/ 	.short	(.L_2 - .L_1)
	.align		4
.L_1:
        /*0004*/ 	.word	index@(_Z22cuda_kernel_texture_2dPhiimf)
        /*0008*/ 	.word	0x00000018


	//----- nvinfo : EIATTR_FRAME_SIZE
	.align		4
.L_2:
        /*000c*/ 	.byte	0x04, 0x11
        /*000e*/ 	.short	(.L_4 - .L_3)
	.align		4
.L_3:
        /*0010*/ 	.word	index@($__internal_0_$__cuda_sm3x_div_rn_noftz_f32_slowpath)
        /*0014*/ 	.word	0x00000020


	//----- nvinfo : EIATTR_FRAME_SIZE
	.align		4
.L_4:
        /*0018*/ 	.byte	0x04, 0x11
        /*001a*/ 	.short	(.L_6 - .L_5)
	.align		4
.L_5:
        /*001c*/ 	.word	index@(_Z22cuda_kernel_texture_2dPhiimf)
        /*0020*/ 	.word	0x00000020


	//----- nvinfo : EIATTR_MIN_STACK_SIZE
	.align		4
.L_6:
        /*0024*/ 	.byte	0x04, 0x12
        /*0026*/ 	.short	(.L_8 - .L_7)
	.align		4
.L_7:
        /*0028*/ 	.word	index@(_Z22cuda_kernel_texture_2dPhiimf)
        /*002c*/ 	.word	0x00000020
.L_8:


//--------------------- .nv.compat                --------------------------
	.section	.nv.compat,"",@"SHT_CUDA_COMPAT_INFO"
	.align	4
        /*0000*/ 	.byte	0x02, 0x09, 0x00, 0x00, 0x02, 0x02, 0x01, 0x00, 0x02, 0x05, 0x05, 0x00, 0x03, 0x07, 0x01, 0x01
        /*0010*/ 	.byte	0x02, 0x03, 0x00, 0x00, 0x02, 0x06, 0x01, 0x00, 0x04, 0x0b, 0x08, 0x00, 0x01, 0x00, 0x00, 0x00
        /*0020*/ 	.byte	0x00, 0x00, 0x00, 0x00


//--------------------- .nv.info._Z22cuda_kernel_texture_2dPhiimf --------------------------
	.section	.nv.info._Z22cuda_kernel_texture_2dPhiimf,"",@"SHT_CUDA_INFO"
	.sectionflags	@""
	.align	4


	//----- nvinfo : EIATTR_CUDA_API_VERSION
	.align		4
        /*0000*/ 	.byte	0x04, 0x37
        /*0002*/ 	.short	(.L_10 - .L_9)
.L_9:
        /*0004*/ 	.word	0x00000082


	//----- nvinfo : EIATTR_KPARAM_INFO
	.align		4
.L_10:
        /*0008*/ 	.byte	0x04, 0x17
        /*000a*/ 	.short	(.L_12 - .L_11)
.L_11:
        /*000c*/ 	.word	0x00000000
        /*0010*/ 	.short	0x0004
        /*0012*/ 	.short	0x0018
        /*0014*/ 	.byte	0x00, 0xf0, 0x11, 0x00


	//----- nvinfo : EIATTR_KPARAM_INFO
	.align		4
.L_12:
        /*0018*/ 	.byte	0x04, 0x17
        /*001a*/ 	.short	(.L_14 - .L_13)
.L_13:
        /*001c*/ 	.word	0x00000000
        /*0020*/ 	.short	0x0003
        /*0022*/ 	.short	0x0010
        /*0024*/ 	.byte	0x00, 0xf0, 0x21, 0x00


	//----- nvinfo : EIATTR_KPARAM_INFO
	.align		4
.L_14:
        /*0028*/ 	.byte	0x04, 0x17
        /*002a*/ 	.short	(.L_16 - .L_15)
.L_15:
        /*002c*/ 	.word	0x00000000
        /*0030*/ 	.short	0x0002
        /*0032*/ 	.short	0x000c
        /*0034*/ 	.byte	0x00, 0xf0, 0x11, 0x00


	//----- nvinfo : EIATTR_KPARAM_INFO
	.align		4
.L_16:
        /*0038*/ 	.byte	0x04, 0x17
        /*003a*/ 	.short	(.L_18 - .L_17)
.L_17:
        /*003c*/ 	.word	0x00000000
        /*0040*/ 	.short	0x0001
        /*0042*/ 	.short	0x0008
        /*0044*/ 	.byte	0x00, 0xf0, 0x11, 0x00


	//----- nvinfo : EIATTR_KPARAM_INFO
	.align		4
.L_18:
        /*0048*/ 	.byte	0x04, 0x17
        /*004a*/ 	.short	(.L_20 - .L_19)
.L_19:
        /*004c*/ 	.word	0x00000000
        /*0050*/ 	.short	0x0000
        /*0052*/ 	.short	0x0000
        /*0054*/ 	.byte	0x00, 0xf5, 0x21, 0x00


	//----- nvinfo : EIATTR_SPARSE_MMA_MASK
	.align		4
.L_20:
        /*0058*/ 	.byte	0x03, 0x50
        /*005a*/ 	.short	0x0000


	//----- nvinfo : EIATTR_MAXREG_COUNT
	.align		4
        /*005c*/ 	.byte	0x03, 0x1b
        /*005e*/ 	.short	0x00ff


	//----- nvinfo : EIATTR_MERCURY_ISA_VERSION
	.align		4
        /*0060*/ 	.byte	0x03, 0x5f
        /*0062*/ 	.short	0x0101


	//----- nvinfo : EIATTR_VRC_CTA_INIT_COUNT
	.align		4
        /*0064*/ 	.byte	0x02, 0x4a
	.zero		1
	.zero		1


	//----- nvinfo : EIATTR_EXIT_INSTR_OFFSETS
	.align		4
        /*0068*/ 	.byte	0x04, 0x1c
        /*006a*/ 	.short	(.L_22 - .L_21)


	//   ....[0]....
.L_21:
        /*006c*/ 	.word	0x000000d0


	//   ....[1]....
        /*0070*/ 	.word	0x00002230


	//----- nvinfo : EIATTR_CRS_STACK_SIZE
	.align		4
.L_22:
        /*0074*/ 	.byte	0x04, 0x1e
        /*0076*/ 	.short	(.L_24 - .L_23)
.L_23:
        /*0078*/ 	.word	0x00000000


	//----- nvinfo : EIATTR_CBANK_PARAM_SIZE
	.align		4
.L_24:
        /*007c*/ 	.byte	0x03, 0x19
        /*007e*/ 	.short	0x001c


	//----- nvinfo : EIATTR_PARAM_CBANK
	.align		4
        /*0080*/ 	.byte	0x04, 0x0a
        /*0082*/ 	.short	(.L_26 - .L_25)
	.align		4
.L_25:
        /*0084*/ 	.word	index@(.nv.constant0._Z22cuda_kernel_texture_2dPhiimf)
        /*0088*/ 	.short	0x0380
        /*008a*/ 	.short	0x001c


	//----- nvinfo : EIATTR_SW_WAR
	.align		4
.L_26:
        /*008c*/ 	.byte	0x04, 0x36
        /*008e*/ 	.short	(.L_28 - .L_27)
.L_27:
        /*0090*/ 	.word	0x00000008
.L_28:


//--------------------- .nv.callgraph             --------------------------
	.section	.nv.callgraph,"",@"SHT_CUDA_CALLGRAPH"
	.align	4
	.sectionentsize	8
	.align		4
        /*0000*/ 	.word	0x00000000
	.align		4
        /*0004*/ 	.word	0xffffffff
	.align		4
        /*0008*/ 	.word	0x00000000
	.align		4
        /*000c*/ 	.word	0xfffffffe
	.align		4
        /*0010*/ 	.word	0x00000000
	.align		4
        /*0014*/ 	.word	0xfffffffd
	.align		4
        /*0018*/ 	.word	0x00000000
	.align		4
        /*001c*/ 	.word	0xfffffffc


//--------------------- .nv.constant4             --------------------------
	.section	.nv.constant4,"a",@progbits
	.align	8
	.align		8
.nv.constant4:
        /*0000*/ 	.dword	__cudart_i2opi_f


//--------------------- .text._Z22cuda_kernel_texture_2dPhiimf --------------------------
	.section	.text._Z22cuda_kernel_texture_2dPhiimf,"ax",@progbits
	.align	128
        .global         _Z22cuda_kernel_texture_2dPhiimf
        .type           _Z22cuda_kernel_texture_2dPhiimf,@function
        .size           _Z22cuda_kernel_texture_2dPhiimf,(.L_x_30 - _Z22cuda_kernel_texture_2dPhiimf)
        .other          _Z22cuda_kernel_texture_2dPhiimf,@"STO_CUDA_ENTRY STV_DEFAULT"
_Z22cuda_kernel_texture_2dPhiimf:
.text._Z22cuda_kernel_texture_2dPhiimf:
[----:B------:R-:W0:Y:S01]  /*0000*/  LDC R1, c[0x0][0x37c] ;  /* 0x0000df00ff017b82 */ /* 0x000e220000000800 */
[----:B------:R-:W1:Y:S07]  /*0010*/  S2R R2, SR_TID.Y ;  /* 0x0000000000027919 */ /* 0x000e6e0000002200 */
[----:B------:R-:W2:Y:S01]  /*0020*/  LDC R0, c[0x0][0x360] ;  /* 0x0000d800ff007b82 */ /* 0x000ea20000000800 */
[----:B------:R-:W3:Y:S01]  /*0030*/  LDCU.64 UR6, c[0x0][0x388] ;  /* 0x00007100ff0677ac */ /* 0x000ee20008000a00 */
[----:B0-----:R-:W-:Y:S01]  /*0040*/  VIADD R1, R1, 0xffffffe0 ;  /* 0xffffffe001017836 */ /* 0x001fe20000000000 */
[----:B------:R-:W2:Y:S05]  /*0050*/  S2R R3, SR_TID.X ;  /* 0x0000000000037919 */ /* 0x000eaa0000002100 */
[----:B------:R-:W1:Y:S08]  /*0060*/  S2UR UR5, SR_CTAID.Y ;  /* 0x00000000000579c3 */ /* 0x000e700000002600 */
[----:B------:R-:W1:Y:S08]  /*0070*/  LDC R5, c[0x0][0x364] ;  /* 0x0000d900ff057b82 */ /* 0x000e700000000800 */
[----:B------:R-:W2:Y:S01]  /*0080*/  S2UR UR4, SR_CTAID.X ;  /* 0x00000000000479c3 */ /* 0x000ea20000002500 */
[----:B-1----:R-:W-:-:S05]  /*0090*/  IMAD R5, R5, UR5, R2 ;  /* 0x0000000505057c24 */ /* 0x002fca000f8e0202 */
[----:B---3--:R-:W-:Y:S01]  /*00a0*/  ISETP.GE.AND P0, PT, R5, UR7, PT ;  /* 0x0000000705007c0c */ /* 0x008fe2000bf06270 */
[----:B--2---:R-:W-:-:S05]  /*00b0*/  IMAD R0, R0, UR4, R3 ;  /* 0x0000000400007c24 */ /* 0x004fca000f8e0203 */
[----:B------:R-:W-:-:S13]  /*00c0*/  ISETP.GE.OR P0, PT, R0, UR6, P0 ;  /* 0x0000000600007c0c */ /* 0x000fda0008706670 */
[----:B------:R-:W-:Y:S05]  /*00d0*/  @P0 EXIT ;  /* 0x000000000000094d */ /* 0x000fea0003800000 */
[----:B------:R-:W-:Y:S01]  /*00e0*/  I2FP.F32.S32 R3, UR6 ;  /* 0x0000000600037c45 */ /* 0x000fe20008201400 */
[----:B------:R-:W0:Y:S01]  /*00f0*/  LDCU.64 UR4, c[0x0][0x390] ;  /* 0x00007200ff0477ac */ /* 0x000e220008000a00 */
[----:B------:R-:W-:Y:S01]  /*0100*/  IMAD.SHL.U32 R6, R0, 0x4, RZ ;  /* 0x0000000400067824 */ /* 0x000fe200078e00ff */
[----:B------:R-:W-:Y:S01]  /*0110*/  I2FP.F32.S32 R0, R0 ;  /* 0x0000000000007245 */ /* 0x000fe20000201400 */
[----:B------:R-:W1:Y:S01]  /*0120*/  MUFU.RCP R2, R3 ;  /* 0x0000000300027308 */ /* 0x000e620000001000 */
[----:B------:R-:W2:Y:S01]  /*0130*/  LDCU.64 UR6, c[0x0][0x380] ;  /* 0x00007000ff0677ac */ /* 0x000ea20008000a00 */
[----:B------:R-:W-:Y:S01]  /*0140*/  BSSY.RECONVERGENT B0, `(.L_x_0) ;  /* 0x0000011000007945 */ /* 0x000fe20003800200 */
[----:B------:R-:W-:Y:S01]  /*0150*/  SHF.R.S32.HI R7, RZ, 0x1f, R6 ;  /* 0x0000001fff077819 */ /* 0x000fe20000011406 */
[----:B------:R-:W-:-:S04]  /*0160*/  FADD R0, R0, R0 ;  /* 0x0000000000007221 */ /* 0x000fc80000000000 */
[----:B------:R-:W3:Y:S01]  /*0170*/  FCHK P0, R0, R3 ;  /* 0x0000000300007302 */ /* 0x000ee20000000000 */
[----:B0-----:R-:W-:-:S04]  /*0180*/  IMAD.WIDE.U32 R6, R5, UR4, R6 ;  /* 0x0000000405067c25 */ /* 0x001fc8000f8e0006 */
[----:B-1----:R-:W-:Y:S01]  /*0190*/  FFMA R9, -R3, R2, 1 ;  /* 0x3f80000003097423 */ /* 0x002fe20000000102 */
[----:B------:R-:W-:Y:S01]  /*01a0*/  IMAD R7, R5, UR5, R7 ;  /* 0x0000000505077c24 */ /* 0x000fe2000f8e0207 */
[----:B--2---:R-:W-:Y:S02]  /*01b0*/  IADD3 R6, P1, PT, R6, UR6, RZ ;  /* 0x0000000606067c10 */ /* 0x004fe4000ff3e0ff */
[----:B------:R-:W-:Y:S02]  /*01c0*/  FFMA R9, R2, R9, R2 ;  /* 0x0000000902097223 */ /* 0x000fe40000000002 */
[----:B------:R-:W-:Y:S02]  /*01d0*/  IADD3.X R7, PT, PT, R7, UR7, RZ, P1, !PT ;  /* 0x0000000707077c10 */ /* 0x000fe40008ffe4ff */
[----:B------:R-:W-:-:S04]  /*01e0*/  FFMA R2, R0, R9, RZ ;  /* 0x0000000900027223 */ /* 0x000fc800000000ff */
[----:B------:R-:W-:-:S04]  /*01f0*/  FFMA R4, -R3, R2, R0 ;  /* 0x0000000203047223 */ /* 0x000fc80000000100 */
[----:B------:R-:W-:Y:S01]  /*0200*/  FFMA R2, R9, R4, R2 ;  /* 0x0000000409027223 */ /* 0x000fe20000000002 */
[----:B---3--:R-:W-:Y:S06]  /*0210*/  @!P0 BRA `(.L_x_1) ;  /* 0x00000000000c8947 */ /* 0x008fec0003800000 */
[----:B------:R-:W-:-:S07]  /*0220*/  MOV R2, 0x240 ;  /* 0x0000024000027802 */ /* 0x000fce0000000f00 */
[----:B------:R-:W-:Y:S05]  /*0230*/  CALL.REL.NOINC `($__internal_0_$__cuda_sm3x_div_rn_noftz_f32_slowpath) ;  /* 0x0000002000007944 */ /* 0x000fea0003c00000 */
[----:B------:R-:W-:-:S07]  /*0240*/  MOV R2, R0 ;  /* 0x0000000000027202 */ /* 0x000fce0000000f00 */
.L_x_1:
[----:B------:R-:W-:Y:S05]  /*0250*/  BSYNC.RECONVERGENT B0 ;  /* 0x0000000000007941 */ /* 0x000fea0003800200 */
.L_x_0:
[----:B------:R-:W0:Y:S01]  /*0260*/  LDC R9, c[0x0][0x398] ;  /* 0x0000e600ff097b82 */ /* 0x000e220000000800 */
[----:B------:R-:W-:Y:S01]  /*0270*/  FADD R2, R2, -1 ;  /* 0xbf80000002027421 */ /* 0x000fe20000000000 */
[----:B------:R-:W1:Y:S01]  /*0280*/  LDCU.64 UR6, c[0x0][0x358] ;  /* 0x00006b00ff0677ac */ /* 0x000e620008000a00 */
[----:B------:R-:W-:Y:S02]  /*0290*/  BSSY.RECONVERGENT B0, `(.L_x_2) ;  /* 0x0000041000007945 */ /* 0x000fe40003800200 */
[----:B0-----:R-:W-:-:S04]  /*02a0*/  FFMA R9, R2, 10, R9 ;  /* 0x4120000002097823 */ /* 0x001fc80000000009 */
[C---:B------:R-:W-:Y:S01]  /*02b0*/  FMUL R0, R9.reuse, 0.63661974668502807617 ;  /* 0x3f22f98309007820 */ /* 0x040fe20000400000 */
[----:B------:R-:W-:-:S05]  /*02c0*/  FSETP.GE.AND P0, PT, |R9|, 105615, PT ;  /* 0x47ce47800900780b */ /* 0x000fca0003f06200 */
[----:B------:R-:W0:Y:S02]  /*02d0*/  F2I.NTZ R0, R0 ;  /* 0x0000000000007305 */ /* 0x000e240000203100 */
[----:B0-----:R-:W-:-:S05]  /*02e0*/  I2FP.F32.S32 R2, R0 ;  /* 0x0000000000027245 */ /* 0x001fca0000201400 */
[----:B------:R-:W-:-:S04]  /*02f0*/  FFMA R3, R2, -1.5707962512969970703, R9 ;  /* 0xbfc90fda02037823 */ /* 0x000fc80000000009 */
[----:B------:R-:W-:-:S04]  /*0300*/  FFMA R3, R2, -7.5497894158615963534e-08, R3 ;  /* 0xb3a2216802037823 */ /* 0x000fc80000000003 */
[----:B------:R-:W-:Y:S01]  /*0310*/  FFMA R2, R2, -5.3903029534742383927e-15, R3 ;  /* 0xa7c234c502027823 */ /* 0x000fe20000000003 */
[----:B-1----:R-:W-:Y:S06]  /*0320*/  @!P0 BRA `(.L_x_3) ;  /* 0x0000000000dc8947 */ /* 0x002fec0003800000 */
[----:B------:R-:W-:-:S13]  /*0330*/  FSETP.NEU.AND P0, PT, |R9|, +INF , PT ;  /* 0x7f8000000900780b */ /* 0x000fda0003f0d200 */
[----:B------:R-:W-:Y:S01]  /*0340*/  @!P0 FMUL R2, RZ, R9 ;  /* 0x00000009ff028220 */ /* 0x000fe20000400000 */
[----:B------:R-:W-:Y:S01]  /*0350*/  @!P0 IMAD.MOV.U32 R0, RZ, RZ, RZ ;  /* 0x000000ffff008224 */ /* 0x000fe200078e00ff */
[----:B------:R-:W-:Y:S06]  /*0360*/  @!P0 BRA `(.L_x_3) ;  /* 0x0000000000cc8947 */ /* 0x000fec0003800000 */
[----:B------:R-:W-:Y:S02]  /*0370*/  IMAD.SHL.U32 R2, R9, 0x100, RZ ;  /* 0x0000010009027824 */ /* 0x000fe400078e00ff */
[----:B------:R-:W-:Y:S02]  /*0380*/  HFMA2 R8, -RZ, RZ, 0, 0 ;  /* 0x00000000ff087431 */ /* 0x000fe400000001ff */
[----:B------:R-:W-:Y:S01]  /*0390*/  IMAD.MOV.U32 R0, RZ, RZ, R1 ;  /* 0x000000ffff007224 */ /* 0x000fe200078e0001 */
[----:B------:R-:W0:Y:S01]  /*03a0*/  LDCU.64 UR8, c[0x4][URZ] ;  /* 0x01000000ff0877ac */ /* 0x000e220008000a00 */
[----:B------:R-:W-:Y:S01]  /*03b0*/  LOP3.LUT R15, R2, 0x80000000, RZ, 0xfc, !PT ;  /* 0x80000000020f7812 */ /* 0x000fe200078efcff */
[----:B------:R-:W-:Y:S01]  /*03c0*/  UMOV UR5, URZ ;  /* 0x000000ff00057c82 */ /* 0x000fe20008000000 */
[----:B------:R-:W-:-:S05]  /*03d0*/  UMOV UR4, URZ ;  /* 0x000000ff00047c82 */ /* 0x000fca0008000000 */
.L_x_4:
[----:B0-----:R-:W-:Y:S01]  /*03e0*/  IMAD.U32 R10, RZ, RZ, UR8 ;  /* 0x00000008ff0a7e24 */ /* 0x001fe2000f8e00ff */
[----:B------:R-:W-:-:S05]  /*03f0*/  MOV R11, UR9 ;  /* 0x00000009000b7c02 */ /* 0x000fca0008000f00 */
[----:B------:R-:W2:Y:S01]  /*0400*/  LDG.E.CONSTANT R2, desc[UR6][R10.64] ;  /* 0x000000060a027981 */ /* 0x000ea2000c1e9900 */
[----:B------:R-:W-:Y:S02]  /*0410*/  UIADD3 UR8, UP0, UPT, UR8, 0x4, URZ ;  /* 0x0000000408087890 */ /* 0x000fe4000ff1e0ff */
[----:B------:R-:W-:Y:S02]  /*0420*/  UIADD3 UR4, UPT, UPT, UR4, 0x1, URZ ;  /* 0x0000000104047890 */ /* 0x000fe4000fffe0ff */
[----:B------:R-:W-:Y:S02]  /*0430*/  UIADD3.X UR9, UPT, UPT, URZ, UR9, URZ, UP0, !UPT ;  /* 0x00000009ff097290 */ /* 0x000fe400087fe4ff */
[----:B------:R-:W-:Y:S01]  /*0440*/  UISETP.NE.AND UP0, UPT, UR4, 0x6, UPT ;  /* 0x000000060400788c */ /* 0x000fe2000bf05270 */
[----:B--2---:R-:W-:-:S03]  /*0450*/  IMAD.WIDE.U32 R2, R2, R15, RZ ;  /* 0x0000000f02027225 */ /* 0x004fc600078e00ff */
[----:B------:R-:W-:-:S04]  /*0460*/  IADD3 R13, P0, PT, R2, R8, RZ ;  /* 0x00000008020d7210 */ /* 0x000fc80007f1e0ff */
[----:B------:R-:W-:Y:S01]  /*0470*/  IADD3.X R8, PT, PT, R3, UR5, RZ, P0, !PT ;  /* 0x0000000503087c10 */ /* 0x000fe200087fe4ff */
[----:B------:R0:W-:Y:S02]  /*0480*/  STL [R0], R13 ;  /* 0x0000000d00007387 */ /* 0x0001e40000100800 */
[----:B0-----:R-:W-:Y:S01]  /*0490*/  VIADD R0, R0, 0x4 ;  /* 0x0000000400007836 */ /* 0x001fe20000000000 */
[----:B------:R-:W-:Y:S06]  /*04a0*/  BRA.U UP0, `(.L_x_4) ;  /* 0xfffffffd00cc7547 */ /* 0x000fec000b83ffff */
[----:B------:R-:W-:Y:S01]  /*04b0*/  SHF.R.U32.HI R4, RZ, 0x17, R9 ;  /* 0x00000017ff047819 */ /* 0x000fe20000011609 */
[----:B------:R0:W-:Y:S03]  /*04c0*/  STL [R1+0x18], R8 ;  /* 0x0000180801007387 */ /* 0x0001e60000100800 */
[C---:B------:R-:W-:Y:S02]  /*04d0*/  LOP3.LUT R0, R4.reuse, 0xe0, RZ, 0xc0, !PT ;  /* 0x000000e004007812 */ /* 0x040fe400078ec0ff */
[----:B------:R-:W-:-:S03]  /*04e0*/  LOP3.LUT P0, RZ, R4, 0x1f, RZ, 0xc0, !PT ;  /* 0x0000001f04ff7812 */ /* 0x000fc6000780c0ff */
[----:B------:R-:W-:-:S05]  /*04f0*/  VIADD R0, R0, 0xffffff80 ;  /* 0xffffff8000007836 */ /* 0x000fca0000000000 */
[----:B------:R-:W-:-:S05]  /*0500*/  SHF.R.U32.HI R0, RZ, 0x5, R0 ;  /* 0x00000005ff007819 */ /* 0x000fca0000011600 */
[----:B------:R-:W-:-:S05]  /*0510*/  IMAD R12, R0, -0x4, R1 ;  /* 0xfffffffc000c7824 */ /* 0x000fca00078e0201 */
[----:B------:R-:W2:Y:S04]  /*0520*/  LDL R0, [R12+0x18] ;  /* 0x000018000c007983 */ /* 0x000ea80000100800 */
[----:B------:R-:W2:Y:S04]  /*0530*/  LDL R3, [R12+0x14] ;  /* 0x000014000c037983 */ /* 0x000ea80000100800 */
[----:B------:R-:W3:Y:S01]  /*0540*/  @P0 LDL R2, [R12+0x10] ;  /* 0x000010000c020983 */ /* 0x000ee20000100800 */
[----:B------:R-:W-:Y:S01]  /*0550*/  LOP3.LUT R4, R4, 0x1f, RZ, 0xc0, !PT ;  /* 0x0000001f04047812 */ /* 0x000fe200078ec0ff */
[----:B------:R-:W-:Y:S01]  /*0560*/  UMOV UR4, 0x54442d19 ;  /* 0x54442d1900047882 */ /* 0x000fe20000000000 */
[----:B------:R-:W-:-:S02]  /*0570*/  UMOV UR5, 0x3bf921fb ;  /* 0x3bf921fb00057882 */ /* 0x000fc40000000000 */
[-C--:B--2---:R-:W-:Y:S02]  /*0580*/  @P0 SHF.L.W.U32.HI R0, R3, R4.reuse, R0 ;  /* 0x0000000403000219 */ /* 0x084fe40000010e00 */
[----:B---3--:R-:W-:Y:S02]  /*0590*/  @P0 SHF.L.W.U32.HI R3, R2, R4, R3 ;  /* 0x0000000402030219 */ /* 0x008fe40000010e03 */
[----:B------:R-:W-:Y:S02]  /*05a0*/  ISETP.GE.AND P0, PT, R9, RZ, PT ;  /* 0x000000ff0900720c */ /* 0x000fe40003f06270 */
[C---:B------:R-:W-:Y:S02]  /*05b0*/  SHF.L.W.U32.HI R2, R3.reuse, 0x2, R0 ;  /* 0x0000000203027819 */ /* 0x040fe40000010e00 */
[----:B------:R-:W-:Y:S02]  /*05c0*/  SHF.L.U32 R3, R3, 0x2, RZ ;  /* 0x0000000203037819 */ /* 0x000fe400000006ff */
[----:B------:R-:W-:-:S02]  /*05d0*/  SHF.R.S32.HI R4, RZ, 0x1f, R2 ;  /* 0x0000001fff047819 */ /* 0x000fc40000011402 */
[----:B------:R-:W-:Y:S02]  /*05e0*/  LOP3.LUT R9, R2, R9, RZ, 0x3c, !PT ;  /* 0x0000000902097212 */ /* 0x000fe400078e3cff */
[C---:B------:R-:W-:Y:S02]  /*05f0*/  LOP3.LUT R10, R4.reuse, R3, RZ, 0x3c, !PT ;  /* 0x00000003040a7212 */ /* 0x040fe400078e3cff */
[----:B------:R-:W-:Y:S02]  /*0600*/  LOP3.LUT R11, R4, R2, RZ, 0x3c, !PT ;  /* 0x00000002040b7212 */ /* 0x000fe400078e3cff */
[----:B------:R-:W-:Y:S02]  /*0610*/  SHF.R.U32.HI R3, RZ, 0x1e, R0 ;  /* 0x0000001eff037819 */ /* 0x000fe40000011600 */
[----:B------:R-:W-:Y:S02]  /*0620*/  ISETP.GE.AND P1, PT, R9, RZ, PT ;  /* 0x000000ff0900720c */ /* 0x000fe40003f26270 */
[----:B------:R-:W1:Y:S01]  /*0630*/  I2F.F64.S64 R10, R10 ;  /* 0x0000000a000a7312 */ /* 0x000e620000301c00 */
[----:B------:R-:W-:-:S05]  /*0640*/  LEA.HI R0, R2, R3, RZ, 0x1 ;  /* 0x0000000302007211 */ /* 0x000fca00078f08ff */
[----:B------:R-:W-:-:S04]  /*0650*/  IMAD.MOV R2, RZ, RZ, -R0 ;  /* 0x000000ffff027224 */ /* 0x000fc800078e0a00 */
[----:B------:R-:W-:Y:S01]  /*0660*/  @!P0 IMAD.MOV.U32 R0, RZ, RZ, R2 ;  /* 0x000000ffff008224 */ /* 0x000fe200078e0002 */
[----:B-1----:R-:W-:-:S10]  /*0670*/  DMUL R12, R10, UR4 ;  /* 0x000000040a0c7c28 */ /* 0x002fd40008000000 */
[----:B------:R-:W1:Y:S02]  /*0680*/  F2F.F32.F64 R12, R12 ;  /* 0x0000000c000c7310 */ /* 0x000e640000301000 */
[----:B01----:R-:W-:-:S07]  /*0690*/  FSEL R2, -R12, R12, !P1 ;  /* 0x0000000c0c027208 */ /* 0x003fce0004800100 */
.L_x_3:
[----:B------:R-:W-:Y:S05]  /*06a0*/  BSYNC.RECONVERGENT B0 ;  /* 0x0000000000007941 */ /* 0x000fea0003800200 */
.L_x_2:
[----:B------:R-:W0:Y:S01]  /*06b0*/  LDCU UR4, c[0x0][0x38c] ;  /* 0x00007180ff0477ac */ /* 0x000e220008000800 */
[----:B------:R-:W-:Y:S01]  /*06c0*/  MOV R4, 0x37cbac00 ;  /* 0x37cbac0000047802 */ /* 0x000fe20000000f00 */
[----:B------:R-:W-:Y:S01]  /*06d0*/  FMUL R9, R2, R2 ;  /* 0x0000000202097220 */ /* 0x000fe20000400000 */
[----:B------:R-:W-:Y:S01]  /*06e0*/  LOP3.LUT R8, R0, 0x1, RZ, 0xc0, !PT ;  /* 0x0000000100087812 */ /* 0x000fe200078ec0ff */
[----:B------:R-:W-:Y:S01]  /*06f0*/  IMAD.MOV.U32 R10, RZ, RZ, 0x3e2aaaa8 ;  /* 0x3e2aaaa8ff0a7424 */ /* 0x000fe200078e00ff */
[----:B------:R-:W-:Y:S01]  /*0700*/  BSSY.RECONVERGENT B0, `(.L_x_5) ;  /* 0x0000020000007945 */ /* 0x000fe20003800200 */
[----:B------:R-:W-:Y:S01]  /*0710*/  FFMA R4, R9, R4, -0.0013887860113754868507 ;  /* 0xbab607ed09047423 */ /* 0x000fe20000000004 */
[----:B------:R-:W-:Y:S01]  /*0720*/  ISETP.NE.U32.AND P0, PT, R8, 0x1, PT ;  /* 0x000000010800780c */ /* 0x000fe20003f05070 */
[----:B------:R-:W-:-:S03]  /*0730*/  IMAD.MOV.U32 R8, RZ, RZ, 0x3c0885e4 ;  /* 0x3c0885e4ff087424 */ /* 0x000fc600078e00ff */
[----:B------:R-:W-:Y:S02]  /*0740*/  FSEL R4, R4, -0.00019574658654164522886, P0 ;  /* 0xb94d415304047808 */ /* 0x000fe40000000000 */
[----:B------:R-:W-:Y:S02]  /*0750*/  FSEL R8, R8, 0.041666727513074874878, !P0 ;  /* 0x3d2aaabb08087808 */ /* 0x000fe40004000000 */
[----:B------:R-:W-:Y:S02]  /*0760*/  FSEL R10, -R10, -0.4999999701976776123, !P0 ;  /* 0xbeffffff0a0a7808 */ /* 0x000fe40004000100 */
[----:B0-----:R-:W-:Y:S01]  /*0770*/  I2FP.F32.U32 R3, UR4 ;  /* 0x0000000400037c45 */ /* 0x001fe20008201000 */
[C---:B------:R-:W-:Y:S01]  /*0780*/  FFMA R8, R9.reuse, R4, R8 ;  /* 0x0000000409087223 */ /* 0x040fe20000000008 */
[----:B------:R-:W-:Y:S02]  /*0790*/  IADD3 R4, PT, PT, R0, 0x1, RZ ;  /* 0x0000000100047810 */ /* 0x000fe40007ffe0ff */
[----:B------:R-:W0:Y:S01]  /*07a0*/  MUFU.RCP R12, R3 ;  /* 0x00000003000c7308 */ /* 0x000e220000001000 */
[----:B------:R-:W-:Y:S01]  /*07b0*/  FSEL R0, R2, 1, !P0 ;  /* 0x3f80000002007808 */ /* 0x000fe20004000000 */
[----:B------:R-:W-:Y:S01]  /*07c0*/  FFMA R8, R9, R8, R10 ;  /* 0x0000000809087223 */ /* 0x000fe2000000000a */
[----:B------:R-:W-:-:S02]  /*07d0*/  I2FP.F32.U32 R2, R5 ;  /* 0x0000000500027245 */ /* 0x000fc40000201000 */
[----:B------:R-:W-:Y:S01]  /*07e0*/  LOP3.LUT P1, RZ, R4, 0x2, RZ, 0xc0, !PT ;  /* 0x0000000204ff7812 */ /* 0x000fe2000782c0ff */
[----:B------:R-:W-:Y:S02]  /*07f0*/  FFMA R9, R9, R0, RZ ;  /* 0x0000000009097223 */ /* 0x000fe400000000ff */
[----:B------:R-:W-:Y:S02]  /*0800*/  FADD R2, R2, R2 ;  /* 0x0000000202027221 */ /* 0x000fe40000000000 */
[----:B------:R-:W-:Y:S01]  /*0810*/  FFMA R0, R9, R8, R0 ;  /* 0x0000000809007223 */ /* 0x000fe20000000000 */
[----:B------:R-:W-:Y:S01]  /*0820*/  IMAD.MOV.U32 R9, RZ, RZ, 0x3f000000 ;  /* 0x3f000000ff097424 */ /* 0x000fe200078e00ff */
[----:B------:R-:W1:Y:S01]  /*0830*/  FCHK P0, R2, R3 ;  /* 0x0000000302007302 */ /* 0x000e620000000000 */
[----:B0-----:R-:W-:-:S05]  /*0840*/  FFMA R11, -R3, R12, 1 ;  /* 0x3f800000030b7423 */ /* 0x001fca000000010c */
[----:B------:R-:W-:Y:S01]  /*0850*/  @P1 FADD R0, RZ, -R0 ;  /* 0x80000000ff001221 */ /* 0x000fe20000000000 */
[----:B------:R-:W-:-:S04]  /*0860*/  FFMA R11, R12, R11, R12 ;  /* 0x0000000b0c0b7223 */ /* 0x000fc8000000000c */
[----:B------:R-:W-:-:S04]  /*0870*/  FFMA R4, R2, R11, RZ ;  /* 0x0000000b02047223 */ /* 0x000fc800000000ff */
[----:B------:R-:W-:-:S04]  /*0880*/  FFMA R5, -R3, R4, R2 ;  /* 0x0000000403057223 */ /* 0x000fc80000000102 */
[----:B------:R-:W-:Y:S01]  /*0890*/  FFMA R4, R11, R5, R4 ;  /* 0x000000050b047223 */ /* 0x000fe20000000004 */
[----:B------:R-:W-:Y:S01]  /*08a0*/  FFMA R5, R0, R9, 0.5 ;  /* 0x3f00000000057423 */ /* 0x000fe20000000009 */
[----:B-1----:R-:W-:Y:S06]  /*08b0*/  @!P0 BRA `(.L_x_6) ;  /* 0x0000000000108947 */ /* 0x002fec0003800000 */
[----:B------:R-:W-:Y:S01]  /*08c0*/  IMAD.MOV.U32 R0, RZ, RZ, R2 ;  /* 0x000000ffff007224 */ /* 0x000fe200078e0002 */
[----:B------:R-:W-:-:S07]  /*08d0*/  MOV R2, 0x8f0 ;  /* 0x000008f000027802 */ /* 0x000fce0000000f00 */
[----:B------:R-:W-:Y:S05]  /*08e0*/  CALL.REL.NOINC `($__internal_0_$__cuda_sm3x_div_rn_noftz_f32_slowpath) ;  /* 0x0000001800547944 */ /* 0x000fea0003c00000 */
[----:B------:R-:W-:-:S07]  /*08f0*/  MOV R4, R0 ;  /* 0x0000000000047202 */ /* 0x000fce0000000f00 */
.L_x_6:
[----:B------:R-:W-:Y:S05]  /*0900*/  BSYNC.RECONVERGENT B0 ;  /* 0x0000000000007941 */ /* 0x000fea0003800200 */
.L_x_5:
[----:B------:R-:W0:Y:S01]  /*0910*/  LDC R9, c[0x0][0x398] ;  /* 0x0000e600ff097b82 */ /* 0x000e220000000800 */
[----:B------:R-:W-:Y:S01]  /*0920*/  FADD R4, R4, -1 ;  /* 0xbf80000004047421 */ /* 0x000fe20000000000 */
[----:B------:R-:W-:Y:S03]  /*0930*/  BSSY.RECONVERGENT B0, `(.L_x_7) ;  /* 0x0000041000007945 */ /* 0x000fe60003800200 */
        /* <DEDUP_REMOVED lines=8> */
[----:B------:R-:W-:Y:S06]  /*09c0*/  @!P0 BRA `(.L_x_8) ;  /* 0x0000000000dc8947 */ /* 0x000fec0003800000 */
        /* <DEDUP_REMOVED lines=11> */
.L_x_9:
        /* <DEDUP_REMOVED lines=38> */
[----:B0-----:R-:W-:-:S05]  /*0ce0*/  LEA.HI R8, R2, R3, RZ, 0x1 ;  /* 0x0000000302087211 */ /* 0x001fca00078f08ff */
[----:B------:R-:W-:-:S04]  /*0cf0*/  IMAD.MOV R0, RZ, RZ, -R8 ;  /* 0x000000ffff007224 */ /* 0x000fc800078e0a08 */
[----:B------:R-:W-:Y:S01]  /*0d00*/  @!P0 IMAD.MOV.U32 R8, RZ, RZ, R0 ;  /* 0x000000ffff088224 */ /* 0x000fe200078e0000 */
[----:B-1----:R-:W-:-:S10]  /*0d10*/  DMUL R14, R10, UR4 ;  /* 0x000000040a0e7c28 */ /* 0x002fd40008000000 */
[----:B------:R-:W0:Y:S02]  /*0d20*/  F2F.F32.F64 R14, R14 ;  /* 0x0000000e000e7310 */ /* 0x000e240000301000 */
[----:B0-----:R-:W-:-:S07]  /*0d30*/  FSEL R4, -R14, R14, !P1 ;  /* 0x0000000e0e047208 */ /* 0x001fce0004800100 */
.L_x_8:
[----:B------:R-:W-:Y:S05]  /*0d40*/  BSYNC.RECONVERGENT B0 ;  /* 0x0000000000007941 */ /* 0x000fea0003800200 */
.L_x_7:
[C---:B------:R-:W-:Y:S01]  /*0d50*/  FMUL R0, |R5|.reuse, 16777216 ;  /* 0x4b80000005007820 */ /* 0x040fe20000400200 */
[C---:B------:R-:W-:Y:S01]  /*0d60*/  FSETP.GEU.AND P0, PT, |R5|.reuse, 1.175494350822287508e-38, PT ;  /* 0x008000000500780b */ /* 0x040fe20003f0e200 */
[----:B------:R-:W-:Y:S01]  /*0d70*/  VIADD R16, R8, 0x1 ;  /* 0x0000000108107836 */ /* 0x000fe20000000000 */
[----:B------:R-:W-:Y:S01]  /*0d80*/  FSETP.NEU.AND P3, PT, R5, 1, PT ;  /* 0x3f8000000500780b */ /* 0x000fe20003f6d000 */
[----:B------:R-:W-:Y:S01]  /*0d90*/  BSSY.RECONVERGENT B0, `(.L_x_10) ;  /* 0x0000058000007945 */ /* 0x000fe20003800200 */
[----:B------:R-:W-:-:S04]  /*0da0*/  FSEL R0, R0, |R5|, !P0 ;  /* 0x4000000500007208 */ /* 0x000fc80004000000 */
[----:B------:R-:W-:-:S04]  /*0db0*/  IADD3 R2, PT, PT, R0, -0x3f3504f3, RZ ;  /* 0xc0cafb0d00027810 */ /* 0x000fc80007ffe0ff */
[----:B------:R-:W-:-:S04]  /*0dc0*/  LOP3.LUT R3, R2, 0xff800000, RZ, 0xc0, !PT ;  /* 0xff80000002037812 */ /* 0x000fc800078ec0ff */
[----:B------:R-:W-:Y:S01]  /*0dd0*/  I2FP.F32.S32 R11, R3 ;  /* 0x00000003000b7245 */ /* 0x000fe20000201400 */
[----:B------:R-:W-:Y:S02]  /*0de0*/  IMAD.IADD R0, R0, 0x1, -R3 ;  /* 0x0000000100007824 */ /* 0x000fe400078e0a03 */
[----:B------:R-:W-:Y:S02]  /*0df0*/  IMAD.MOV.U32 R3, RZ, RZ, 0x3a2c32e4 ;  /* 0x3a2c32e4ff037424 */ /* 0x000fe400078e00ff */
[C---:B------:R-:W-:Y:S01]  /*0e00*/  FADD R10, R0.reuse, 1 ;  /* 0x3f800000000a7421 */ /* 0x040fe20000000000 */
[----:B------:R-:W-:Y:S01]  /*0e10*/  FADD R2, R0, -1 ;  /* 0xbf80000000027421 */ /* 0x000fe20000000000 */
[----:B------:R-:W-:Y:S02]  /*0e20*/  FSEL R0, RZ, -24, P0 ;  /* 0xc1c00000ff007808 */ /* 0x000fe40000000000 */
[----:B------:R-:W-:Y:S01]  /*0e30*/  LOP3.LUT P0, RZ, R16, 0x2, RZ, 0xc0, !PT ;  /* 0x0000000210ff7812 */ /* 0x000fe2000780c0ff */
[----:B------:R-:W-:Y:S01]  /*0e40*/  FADD R13, R2, R2 ;  /* 0x00000002020d7221 */ /* 0x000fe20000000000 */
[----:B------:R-:W0:Y:S01]  /*0e50*/  MUFU.RCP R10, R10 ;  /* 0x0000000a000a7308 */ /* 0x000e220000001000 */
[----:B------:R-:W-:-:S02]  /*0e60*/  FFMA R11, R11, 1.1920928955078125e-07, R0 ;  /* 0x340000000b0b7823 */ /* 0x000fc40000000000 */
[----:B0-----:R-:W-:-:S04]  /*0e70*/  FMUL R12, R10, R13 ;  /* 0x0000000d0a0c7220 */ /* 0x001fc80000400000 */
[----:B------:R-:W-:Y:S01]  /*0e80*/  FADD R13, R2, -R12 ;  /* 0x8000000c020d7221 */ /* 0x000fe20000000000 */
[CC--:B------:R-:W-:Y:S01]  /*0e90*/  FMUL R14, R12.reuse, R12.reuse ;  /* 0x0000000c0c0e7220 */ /* 0x0c0fe20000400000 */
[----:B------:R-:W-:Y:S02]  /*0ea0*/  FFMA R0, R12, 1.4426950216293334961, R11 ;  /* 0x3fb8aa3b0c007823 */ /* 0x000fe4000000000b */
[----:B------:R-:W-:Y:S01]  /*0eb0*/  FADD R13, R13, R13 ;  /* 0x0000000d0d0d7221 */ /* 0x000fe20000000000 */
[----:B------:R-:W-:Y:S01]  /*0ec0*/  FFMA R15, R14, R3, 0.0032181653659790754318 ;  /* 0x3b52e7db0e0f7423 */ /* 0x000fe20000000003 */
[----:B------:R-:W-:Y:S02]  /*0ed0*/  FADD R11, R11, -R0 ;  /* 0x800000000b0b7221 */ /* 0x000fe40000000000 */
[----:B------:R-:W-:Y:S01]  /*0ee0*/  FFMA R13, R2, -R12, R13 ;  /* 0x8000000c020d7223 */ /* 0x000fe2000000000d */
[----:B------:R-:W-:Y:S01]  /*0ef0*/  FFMA R15, R14, R15, 0.018033718690276145935 ;  /* 0x3c93bb730e0f7423 */ /* 0x000fe2000000000f */
[----:B------:R-:W-:-:S02]  /*0f00*/  FFMA R2, R12, 1.4426950216293334961, R11 ;  /* 0x3fb8aa3b0c027823 */ /* 0x000fc4000000000b */
[----:B------:R-:W-:Y:S01]  /*0f10*/  FMUL R13, R10, R13 ;  /* 0x0000000d0a0d7220 */ /* 0x000fe20000400000 */
[----:B------:R-:W-:-:S03]  /*0f20*/  FFMA R15, R14, R15, 0.12022458761930465698 ;  /* 0x3df6384f0e0f7423 */ /* 0x000fc6000000000f */
[----:B------:R-:W-:Y:S01]  /*0f30*/  FFMA R11, R13, 1.4426950216293334961, R2 ;  /* 0x3fb8aa3b0d0b7823 */ /* 0x000fe20000000002 */
[----:B------:R-:W-:Y:S01]  /*0f40*/  FMUL R15, R14, R15 ;  /* 0x0000000f0e0f7220 */ /* 0x000fe20000400000 */
[----:B------:R-:W-:Y:S02]  /*0f50*/  HFMA2 R14, -RZ, RZ, 1.0078125, -8.98838043212890625e-05 ;  /* 0x3c0885e4ff0e7431 */ /* 0x000fe400000001ff */
[----:B------:R-:W-:Y:S01]  /*0f60*/  FFMA R2, R12, 1.9251366722983220825e-08, R11 ;  /* 0x32a55e340c027823 */ /* 0x000fe2000000000b */
[----:B------:R-:W-:-:S04]  /*0f70*/  FMUL R10, R15, 3 ;  /* 0x404000000f0a7820 */ /* 0x000fc80000400000 */
[----:B------:R-:W-:-:S04]  /*0f80*/  FFMA R2, R13, R10, R2 ;  /* 0x0000000a0d027223 */ /* 0x000fc80000000002 */
[----:B------:R-:W-:Y:S01]  /*0f90*/  FFMA R15, R12, R15, R2 ;  /* 0x0000000f0c0f7223 */ /* 0x000fe20000000002 */
[----:B------:R-:W-:Y:S01]  /*0fa0*/  LOP3.LUT R12, R8, 0x1, RZ, 0xc0, !PT ;  /* 0x00000001080c7812 */ /* 0x000fe200078ec0ff */
[----:B------:R-:W-:Y:S01]  /*0fb0*/  IMAD.MOV.U32 R8, RZ, RZ, 0x3e2aaaa8 ;  /* 0x3e2aaaa8ff087424 */ /* 0x000fe200078e00ff */
[----:B------:R-:W-:Y:S01]  /*0fc0*/  MOV R2, 0x391fcb8e ;  /* 0x391fcb8e00027802 */ /* 0x000fe20000000f00 */
[----:B------:R-:W-:Y:S01]  /*0fd0*/  FADD R13, R0, R15 ;  /* 0x0000000f000d7221 */ /* 0x000fe20000000000 */
[----:B------:R-:W-:-:S03]  /*0fe0*/  ISETP.NE.U32.AND P2, PT, R12, 0x1, PT ;  /* 0x000000010c00780c */ /* 0x000fc60003f45070 */
[----:B------:R-:W-:Y:S01]  /*0ff0*/  FMUL R10, R13, 3 ;  /* 0x404000000d0a7820 */ /* 0x000fe20000400000 */
[----:B------:R-:W-:Y:S01]  /*1000*/  FADD R0, -R0, R13 ;  /* 0x0000000d00007221 */ /* 0x000fe20000000100 */
[----:B------:R-:W-:Y:S02]  /*1010*/  FSEL R19, R14, 0.041666727513074874878, !P2 ;  /* 0x3d2aaabb0e137808 */ /* 0x000fe40005000000 */
[----:B------:R-:W0:Y:S01]  /*1020*/  FRND R11, R10 ;  /* 0x0000000a000b7307 */ /* 0x000e220000201000 */
[----:B------:R-:W-:Y:S01]  /*1030*/  FADD R0, R15, -R0 ;  /* 0x800000000f007221 */ /* 0x000fe20000000000 */
[----:B------:R-:W-:Y:S01]  /*1040*/  FFMA R13, R13, 3, -R10 ;  /* 0x404000000d0d7823 */ /* 0x000fe2000000080a */
[----:B------:R-:W-:-:S03]  /*1050*/  FSEL R21, -R8, -0.4999999701976776123, !P2 ;  /* 0xbeffffff08157808 */ /* 0x000fc60005000100 */
[----:B------:R-:W-:Y:S01]  /*1060*/  FFMA R0, R0, 3, R13 ;  /* 0x4040000000007823 */ /* 0x000fe2000000000d */
[----:B------:R-:W-:Y:S02]  /*1070*/  IMAD.MOV.U32 R13, RZ, RZ, 0x37cbac00 ;  /* 0x37cbac00ff0d7424 */ /* 0x000fe400078e00ff */
[----:B0-----:R-:W-:Y:S01]  /*1080*/  FADD R15, R10, -R11 ;  /* 0x8000000b0a0f7221 */ /* 0x001fe20000000000 */
[----:B------:R-:W-:Y:S02]  /*1090*/  FSETP.GT.AND P1, PT, R11, RZ, PT ;  /* 0x000000ff0b00720b */ /* 0x000fe40003f24000 */
[----:B------:R-:W-:Y:S01]  /*10a0*/  FSEL R11, R4, 1, !P2 ;  /* 0x3f800000040b7808 */ /* 0x000fe20005000000 */
[----:B------:R-:W-:Y:S01]  /*10b0*/  FADD R15, R0, R15 ;  /* 0x0000000f000f7221 */ /* 0x000fe20000000000 */
[----:B------:R-:W-:Y:S01]  /*10c0*/  FMUL R0, R4, R4 ;  /* 0x0000000404007220 */ /* 0x000fe20000400000 */
[----:B------:R-:W-:Y:S02]  /*10d0*/  IMAD.MOV.U32 R4, RZ, RZ, 0x3f800000 ;  /* 0x3f800000ff047424 */ /* 0x000fe400078e00ff */
[----:B------:R-:W-:Y:S01]  /*10e0*/  FFMA R12, R15, R2, 0.0013391353422775864601 ;  /* 0x3aaf85ed0f0c7423 */ /* 0x000fe20000000002 */
[----:B------:R-:W-:-:S03]  /*10f0*/  FFMA R17, R0, R13, -0.0013887860113754868507 ;  /* 0xbab607ed00117423 */ /* 0x000fc6000000000d */
[----:B------:R-:W-:Y:S02]  /*1100*/  FFMA R18, R15, R12, 0.0096188392490148544312 ;  /* 0x3c1d98560f127423 */ /* 0x000fe4000000000c */
[----:B------:R-:W-:Y:S01]  /*1110*/  FSEL R17, R17, -0.00019574658654164522886, P2 ;  /* 0xb94d415311117808 */ /* 0x000fe20001000000 */
[----:B------:R-:W0:Y:S01]  /*1120*/  F2I.NTZ R12, R10 ;  /* 0x0000000a000c7305 */ /* 0x000e220000203100 */
[C---:B------:R-:W-:Y:S01]  /*1130*/  FFMA R18, R15.reuse, R18, 0.055503588169813156128 ;  /* 0x3d6357bb0f127423 */ /* 0x040fe20000000012 */
[----:B------:R-:W-:Y:S02]  /*1140*/  FSETP.GEU.AND P2, PT, R10, RZ, PT ;  /* 0x000000ff0a00720b */ /* 0x000fe40003f4e000 */
[C---:B------:R-:W-:Y:S01]  /*1150*/  FFMA R17, R0.reuse, R17, R19 ;  /* 0x0000001100117223 */ /* 0x040fe20000000013 */
[C---:B------:R-:W-:Y:S01]  /*1160*/  FFMA R18, R15.reuse, R18, 0.24022644758224487305 ;  /* 0x3e75fdec0f127423 */ /* 0x040fe20000000012 */
[----:B------:R-:W-:Y:S02]  /*1170*/  SEL R19, RZ, 0x83000000, P1 ;  /* 0x83000000ff137807 */ /* 0x000fe40000800000 */
[----:B------:R-:W-:Y:S01]  /*1180*/  FFMA R17, R0, R17, R21 ;  /* 0x0000001100117223 */ /* 0x000fe20000000015 */
[----:B------:R-:W-:Y:S01]  /*1190*/  FFMA R18, R15, R18, 0.69314718246459960938 ;  /* 0x3f3172180f127423 */ /* 0x000fe20000000012 */
[----:B------:R-:W-:Y:S01]  /*11a0*/  FSETP.GT.AND P1, PT, |R10|, 152, PT ;  /* 0x431800000a00780b */ /* 0x000fe20003f24200 */
[----:B------:R-:W-:Y:S01]  /*11b0*/  FFMA R0, R0, R11, RZ ;  /* 0x0000000b00007223 */ /* 0x000fe200000000ff */
[----:B------:R-:W-:-:S02]  /*11c0*/  VIADD R21, R19, 0x7f000000 ;  /* 0x7f00000013157836 */ /* 0x000fc40000000000 */
[----:B------:R-:W-:Y:S01]  /*11d0*/  FFMA R18, R15, R18, 1 ;  /* 0x3f8000000f127423 */ /* 0x000fe20000000012 */
[----:B------:R-:W-:Y:S01]  /*11e0*/  FFMA R11, R0, R17, R11 ;  /* 0x00000011000b7223 */ /* 0x000fe2000000000b */
[----:B0-----:R-:W-:Y:S02]  /*11f0*/  LEA R19, R12, -R19, 0x17 ;  /* 0x800000130c137211 */ /* 0x001fe400078eb8ff */
[----:B------:R-:W-:Y:S01]  /*1200*/  FMUL R18, R18, R21 ;  /* 0x0000001512127220 */ /* 0x000fe20000400000 */
[----:B------:R-:W-:Y:S02]  /*1210*/  IMAD.MOV.U32 R12, RZ, RZ, 0x3f000000 ;  /* 0x3f000000ff0c7424 */ /* 0x000fe400078e00ff */
[----:B------:R-:W-:Y:S01]  /*1220*/  @P0 FADD R11, RZ, -R11 ;  /* 0x8000000bff0b0221 */ /* 0x000fe20000000000 */
[----:B------:R-:W-:-:S03]  /*1230*/  FMUL R18, R18, R19 ;  /* 0x0000001312127220 */ /* 0x000fc60000400000 */
[----:B------:R-:W-:Y:S01]  /*1240*/  FFMA R0, R11, R12, 0.5 ;  /* 0x3f0000000b007423 */ /* 0x000fe2000000000c */
[----:B------:R-:W-:Y:S01]  /*1250*/  @P1 FSEL R18, RZ, +INF , !P2 ;  /* 0x7f800000ff121808 */ /* 0x000fe20005000000 */
[----:B------:R-:W-:Y:S06]  /*1260*/  @!P3 BRA `(.L_x_11) ;  /* 0x000000000028b947 */ /* 0x000fec0003800000 */
[----:B------:R-:W-:-:S13]  /*1270*/  FSETP.NAN.AND P0, PT, |R5|, |R5|, PT ;  /* 0x400000050500720b */ /* 0x000fda0003f08200 */
[----:B------:R-:W-:Y:S01]  /*1280*/  @P0 FADD R4, R5, 3 ;  /* 0x4040000005040421 */ /* 0x000fe20000000000 */
[----:B------:R-:W-:Y:S06]  /*1290*/  @P0 BRA `(.L_x_11) ;  /* 0x00000000001c0947 */ /* 0x000fec0003800000 */
[----:B------:R-:W-:-:S04]  /*12a0*/  FSETP.NEU.AND P0, PT, |R5|, +INF , PT ;  /* 0x7f8000000500780b */ /* 0x000fc80003f0d200 */
[----:B------:R-:W-:-:S13]  /*12b0*/  FSETP.NEU.AND P0, PT, R5, RZ, P0 ;  /* 0x000000ff0500720b */ /* 0x000fda000070d000 */
[----:B------:R-:W-:Y:S01]  /*12c0*/  @!P0 FADD R4, R5, R5 ;  /* 0x0000000505048221 */ /* 0x000fe20000000000 */
[----:B------:R-:W-:Y:S06]  /*12d0*/  @!P0 BRA `(.L_x_11) ;  /* 0x00000000000c8947 */ /* 0x000fec0003800000 */
[----:B------:R-:W-:Y:S02]  /*12e0*/  FSETP.GEU.AND P0, PT, R5, RZ, PT ;  /* 0x000000ff0500720b */ /* 0x000fe40003f0e000 */
[----:B------:R-:W-:-:S11]  /*12f0*/  MOV R4, R18 ;  /* 0x0000001200047202 */ /* 0x000fd60000000f00 */
[----:B------:R-:W-:-:S07]  /*1300*/  @!P0 FADD R4, -R18, -RZ ;  /* 0x800000ff12048221 */ /* 0x000fce0000000100 */
.L_x_11:
[----:B------:R-:W-:Y:S05]  /*1310*/  BSYNC.RECONVERGENT B0 ;  /* 0x0000000000007941 */ /* 0x000fea0003800200 */
.L_x_10:
[C---:B------:R-:W-:Y:S01]  /*1320*/  FMUL R5, |R0|.reuse, 16777216 ;  /* 0x4b80000000057820 */ /* 0x040fe20000400200 */
[C---:B------:R-:W-:Y:S01]  /*1330*/  FSETP.GEU.AND P0, PT, |R0|.reuse, 1.175494350822287508e-38, PT ;  /* 0x008000000000780b */ /* 0x040fe20003f0e200 */
[----:B------:R-:W-:Y:S01]  /*1340*/  BSSY.RECONVERGENT B0, `(.L_x_12) ;  /* 0x0000049000007945 */ /* 0x000fe20003800200 */
[----:B------:R-:W-:Y:S02]  /*1350*/  FSETP.NEU.AND P2, PT, R0, 1, PT ;  /* 0x3f8000000000780b */ /* 0x000fe40003f4d000 */
[----:B------:R-:W-:-:S05]  /*1360*/  FSEL R5, R5, |R0|, !P0 ;  /* 0x4000000005057208 */ /* 0x000fca0004000000 */
[----:B------:R-:W-:-:S05]  /*1370*/  VIADD R10, R5, 0xc0cafb0d ;  /* 0xc0cafb0d050a7836 */ /* 0x000fca0000000000 */
[----:B------:R-:W-:-:S04]  /*1380*/  LOP3.LUT R10, R10, 0xff800000, RZ, 0xc0, !PT ;  /* 0xff8000000a0a7812 */ /* 0x000fc800078ec0ff */
[----:B------:R-:W-:Y:S01]  /*1390*/  I2FP.F32.S32 R16, R10 ;  /* 0x0000000a00107245 */ /* 0x000fe20000201400 */
[----:B------:R-:W-:-:S04]  /*13a0*/  IMAD.IADD R5, R5, 0x1, -R10 ;  /* 0x0000000105057824 */ /* 0x000fc800078e0a0a */
[C---:B------:R-:W-:Y:S01]  /*13b0*/  FADD R17, R5.reuse, 1 ;  /* 0x3f80000005117421 */ /* 0x040fe20000000000 */
[----:B------:R-:W-:Y:S01]  /*13c0*/  FADD R15, R5, -1 ;  /* 0xbf800000050f7421 */ /* 0x000fe20000000000 */
[----:B------:R-:W-:-:S03]  /*13d0*/  FSEL R5, RZ, -24, P0 ;  /* 0xc1c00000ff057808 */ /* 0x000fc60000000000 */
[----:B------:R-:W-:Y:S01]  /*13e0*/  FADD R18, R15, R15 ;  /* 0x0000000f0f127221 */ /* 0x000fe20000000000 */
[----:B------:R-:W0:Y:S01]  /*13f0*/  MUFU.RCP R17, R17 ;  /* 0x0000001100117308 */ /* 0x000e220000001000 */
[----:B------:R-:W-:Y:S02]  /*1400*/  FFMA R11, R16, 1.1920928955078125e-07, R5 ;  /* 0x34000000100b7823 */ /* 0x000fe40000000005 */
[----:B0-----:R-:W-:-:S04]  /*1410*/  FMUL R10, R17, R18 ;  /* 0x00000012110a7220 */ /* 0x001fc80000400000 */
[----:B------:R-:W-:Y:S01]  /*1420*/  FADD R18, R15, -R10 ;  /* 0x8000000a0f127221 */ /* 0x000fe20000000000 */
[CC--:B------:R-:W-:Y:S01]  /*1430*/  FMUL R16, R10.reuse, R10.reuse ;  /* 0x0000000a0a107220 */ /* 0x0c0fe20000400000 */
[----:B------:R-:W-:Y:S02]  /*1440*/  FFMA R5, R10, 1.4426950216293334961, R11 ;  /* 0x3fb8aa3b0a057823 */ /* 0x000fe4000000000b */
[----:B------:R-:W-:Y:S01]  /*1450*/  FADD R18, R18, R18 ;  /* 0x0000001212127221 */ /* 0x000fe20000000000 */
[C---:B------:R-:W-:Y:S01]  /*1460*/  FFMA R3, R16.reuse, R3, 0.0032181653659790754318 ;  /* 0x3b52e7db10037423 */ /* 0x040fe20000000003 */
[----:B------:R-:W-:Y:S02]  /*1470*/  FADD R11, R11, -R5 ;  /* 0x800000050b0b7221 */ /* 0x000fe40000000000 */
[----:B------:R-:W-:Y:S01]  /*1480*/  FFMA R18, R15, -R10, R18 ;  /* 0x8000000a0f127223 */ /* 0x000fe20000000012 */
[----:B------:R-:W-:Y:S01]  /*1490*/  FFMA R3, R16, R3, 0.018033718690276145935 ;  /* 0x3c93bb7310037423 */ /* 0x000fe20000000003 */
[----:B------:R-:W-:-:S02]  /*14a0*/  FFMA R11, R10, 1.4426950216293334961, R11 ;  /* 0x3fb8aa3b0a0b7823 */ /* 0x000fc4000000000b */
[----:B------:R-:W-:Y:S01]  /*14b0*/  FMUL R18, R17, R18 ;  /* 0x0000001211127220 */ /* 0x000fe20000400000 */
[----:B------:R-:W-:-:S03]  /*14c0*/  FFMA R3, R16, R3, 0.12022458761930465698 ;  /* 0x3df6384f10037423 */ /* 0x000fc60000000003 */
[----:B------:R-:W-:Y:S01]  /*14d0*/  FFMA R11, R18, 1.4426950216293334961, R11 ;  /* 0x3fb8aa3b120b7823 */ /* 0x000fe2000000000b */
[----:B------:R-:W-:-:S03]  /*14e0*/  FMUL R3, R16, R3 ;  /* 0x0000000310037220 */ /* 0x000fc60000400000 */
[----:B------:R-:W-:Y:S01]  /*14f0*/  FFMA R11, R10, 1.9251366722983220825e-08, R11 ;  /* 0x32a55e340a0b7823 */ /* 0x000fe2000000000b */
[----:B------:R-:W-:-:S04]  /*1500*/  FMUL R15, R3, 3 ;  /* 0x40400000030f7820 */ /* 0x000fc80000400000 */
[----:B------:R-:W-:-:S04]  /*1510*/  FFMA R18, R18, R15, R11 ;  /* 0x0000000f12127223 */ /* 0x000fc8000000000b */
[----:B------:R-:W-:Y:S02]  /*1520*/  FFMA R18, R10, R3, R18 ;  /* 0x000000030a127223 */ /* 0x000fe40000000012 */
[----:B------:R-:W0:Y:S02]  /*1530*/  F2F.F64.F32 R10, R4 ;  /* 0x00000004000a7310 */ /* 0x000e240000201800 */
[----:B------:R-:W-:-:S04]  /*1540*/  FADD R20, R5, R18 ;  /* 0x0000001205147221 */ /* 0x000fc80000000000 */
[----:B------:R-:W-:Y:S01]  /*1550*/  FMUL R3, R20, 3 ;  /* 0x4040000014037820 */ /* 0x000fe20000400000 */
[----:B------:R-:W-:-:S03]  /*1560*/  FADD R5, -R5, R20 ;  /* 0x0000001405057221 */ /* 0x000fc60000000100 */
[----:B------:R-:W1:Y:S01]  /*1570*/  FRND R16, R3 ;  /* 0x0000000300107307 */ /* 0x000e620000201000 */
[----:B------:R-:W-:Y:S01]  /*1580*/  FADD R5, R18, -R5 ;  /* 0x8000000512057221 */ /* 0x000fe20000000000 */
[----:B------:R-:W-:Y:S01]  /*1590*/  FFMA R20, R20, 3, -R3 ;  /* 0x4040000014147823 */ /* 0x000fe20000000803 */
[----:B------:R-:W-:Y:S01]  /*15a0*/  FSETP.GEU.AND P1, PT, R3, RZ, PT ;  /* 0x000000ff0300720b */ /* 0x000fe20003f2e000 */
[----:B0-----:R-:W-:Y:S02]  /*15b0*/  DMUL R10, R10, 0.5 ;  /* 0x3fe000000a0a7828 */ /* 0x001fe40000000000 */
[----:B------:R-:W-:Y:S02]  /*15c0*/  FFMA R5, R5, 3, R20 ;  /* 0x4040000005057823 */ /* 0x000fe40000000014 */
[----:B------:R-:W0:Y:S04]  /*15d0*/  F2I.NTZ R4, R3 ;  /* 0x0000000300047305 */ /* 0x000e280000203100 */
[----:B------:R-:W-:Y:S01]  /*15e0*/  DMUL R10, R10, 254 ;  /* 0x406fc0000a0a7828 */ /* 0x000fe20000000000 */
[----:B-1----:R-:W-:Y:S01]  /*15f0*/  FADD R18, R3, -R16 ;  /* 0x8000001003127221 */ /* 0x002fe20000000000 */
[----:B------:R-:W-:-:S03]  /*1600*/  FSETP.GT.AND P0, PT, R16, RZ, PT ;  /* 0x000000ff1000720b */ /* 0x000fc60003f04000 */
[----:B------:R-:W-:Y:S01]  /*1610*/  FADD R5, R5, R18 ;  /* 0x0000001205057221 */ /* 0x000fe20000000000 */
[----:B------:R-:W-:Y:S02]  /*1620*/  SEL R15, RZ, 0x83000000, P0 ;  /* 0x83000000ff0f7807 */ /* 0x000fe40000000000 */
[----:B------:R-:W-:Y:S02]  /*1630*/  FSETP.GT.AND P0, PT, |R3|, 152, PT ;  /* 0x431800000300780b */ /* 0x000fe40003f04200 */
[----:B------:R-:W1:Y:S01]  /*1640*/  F2I.U32.F64.TRUNC R11, R10 ;  /* 0x0000000a000b7311 */ /* 0x000e62000030d000 */
[----:B------:R-:W-:-:S04]  /*1650*/  FFMA R2, R5, R2, 0.0013391353422775864601 ;  /* 0x3aaf85ed05027423 */ /* 0x000fc80000000002 */
[----:B------:R-:W-:-:S04]  /*1660*/  FFMA R2, R5, R2, 0.0096188392490148544312 ;  /* 0x3c1d985605027423 */ /* 0x000fc80000000002 */
[----:B------:R-:W-:-:S04]  /*1670*/  FFMA R2, R5, R2, 0.055503588169813156128 ;  /* 0x3d6357bb05027423 */ /* 0x000fc80000000002 */
[C---:B------:R-:W-:Y:S01]  /*1680*/  FFMA R2, R5.reuse, R2, 0.24022644758224487305 ;  /* 0x3e75fdec05027423 */ /* 0x040fe20000000002 */
[----:B-1----:R1:W-:Y:S03]  /*1690*/  STG.E.U8 desc[UR6][R6.64], R11 ;  /* 0x0000000b06007986 */ /* 0x0023e6000c101106 */
[----:B------:R-:W-:-:S04]  /*16a0*/  FFMA R2, R5, R2, 0.69314718246459960938 ;  /* 0x3f31721805027423 */ /* 0x000fc80000000002 */
[----:B------:R-:W-:Y:S01]  /*16b0*/  FFMA R2, R5, R2, 1 ;  /* 0x3f80000005027423 */ /* 0x000fe20000000002 */
[----:B------:R-:W-:Y:S01]  /*16c0*/  IADD3 R5, PT, PT, R15, 0x7f000000, RZ ;  /* 0x7f0000000f057810 */ /* 0x000fe20007ffe0ff */
[----:B0-----:R-:W-:Y:S02]  /*16d0*/  IMAD R15, R4, 0x800000, -R15 ;  /* 0x00800000040f7824 */ /* 0x001fe400078e0a0f */
[----:B------:R-:W-:Y:S02]  /*16e0*/  IMAD.MOV.U32 R4, RZ, RZ, 0x3f800000 ;  /* 0x3f800000ff047424 */ /* 0x000fe400078e00ff */
[----:B------:R-:W-:-:S04]  /*16f0*/  FMUL R2, R2, R5 ;  /* 0x0000000502027220 */ /* 0x000fc80000400000 */
[----:B------:R-:W-:Y:S01]  /*1700*/  FMUL R2, R2, R15 ;  /* 0x0000000f02027220 */ /* 0x000fe20000400000 */
[----:B------:R-:W-:Y:S01]  /*1710*/  @P0 FSEL R2, RZ, +INF , !P1 ;  /* 0x7f800000ff020808 */ /* 0x000fe20004800000 */
[----:B-1----:R-:W-:Y:S06]  /*1720*/  @!P2 BRA `(.L_x_13) ;  /* 0x000000000028a947 */ /* 0x002fec0003800000 */
        /* <DEDUP_REMOVED lines=10> */
.L_x_13:
[----:B------:R-:W-:Y:S05]  /*17d0*/  BSYNC.RECONVERGENT B0 ;  /* 0x0000000000007941 */ /* 0x000fea0003800200 */
.L_x_12:
[----:B------:R-:W0:Y:S01]  /*17e0*/  F2F.F64.F32 R2, R4 ;  /* 0x0000000400027310 */ /* 0x000e220000201800 */
[C---:B------:R-:W-:Y:S01]  /*17f0*/  FMUL R0, R9.reuse, 0.63661974668502807617 ;  /* 0x3f22f98309007820 */ /* 0x040fe20000400000 */
[----:B------:R-:W-:-:S06]  /*1800*/  FSETP.GE.AND P0, PT, |R9|, 105615, PT ;  /* 0x47ce47800900780b */ /* 0x000fcc0003f06200 */
[----:B------:R-:W1:Y:S01]  /*1810*/  F2I.NTZ R0, R0 ;  /* 0x0000000000007305 */ /* 0x000e620000203100 */
[----:B0-----:R-:W-:-:S08]  /*1820*/  DMUL R2, R2, 0.5 ;  /* 0x3fe0000002027828 */ /* 0x001fd00000000000 */
[----:B------:R-:W-:Y:S01]  /*1830*/  DMUL R2, R2, 254 ;  /* 0x406fc00002027828 */ /* 0x000fe20000000000 */
[----:B-1----:R-:W-:Y:S01]  /*1840*/  I2FP.F32.S32 R10, R0 ;  /* 0x00000000000a7245 */ /* 0x002fe20000201400 */
[----:B------:R-:W-:-:S04]  /*1850*/  IMAD.MOV.U32 R16, RZ, RZ, R0 ;  /* 0x000000ffff107224 */ /* 0x000fc800078e0000 */
[----:B------:R-:W-:-:S04]  /*1860*/  FFMA R5, R10, -1.5707962512969970703, R9 ;  /* 0xbfc90fda0a057823 */ /* 0x000fc80000000009 */
[----:B------:R-:W0:Y:S01]  /*1870*/  F2I.U32.F64.TRUNC R3, R2 ;  /* 0x0000000200037311 */ /* 0x000e22000030d000 */
[----:B------:R-:W-:-:S04]  /*1880*/  FFMA R5, R10, -7.5497894158615963534e-08, R5 ;  /* 0xb3a221680a057823 */ /* 0x000fc80000000005 */
[----:B------:R-:W-:-:S04]  /*1890*/  FFMA R15, R10, -5.3903029534742383927e-15, R5 ;  /* 0xa7c234c50a0f7823 */ /* 0x000fc80000000005 */
[----:B------:R-:W-:Y:S01]  /*18a0*/  IMAD.MOV.U32 R10, RZ, RZ, R15 ;  /* 0x000000ffff0a7224 */ /* 0x000fe200078e000f */
[----:B0-----:R0:W-:Y:S01]  /*18b0*/  STG.E.U8 desc[UR6][R6.64+0x1], R3 ;  /* 0x0000010306007986 */ /* 0x0011e2000c101106 */
[----:B------:R-:W-:Y:S05]  /*18c0*/  @!P0 BRA `(.L_x_14) ;  /* 0x0000000000dc8947 */ /* 0x000fea0003800000 */
[----:B------:R-:W-:-:S13]  /*18d0*/  FSETP.NEU.AND P1, PT, |R9|, +INF , PT ;  /* 0x7f8000000900780b */ /* 0x000fda0003f2d200 */
[----:B------:R-:W-:Y:S01]  /*18e0*/  @!P1 FMUL R10, RZ, R9 ;  /* 0x00000009ff0a9220 */ /* 0x000fe20000400000 */
[----:B------:R-:W-:Y:S01]  /*18f0*/  @!P1 MOV R0, RZ ;  /* 0x000000ff00009202 */ /* 0x000fe20000000f00 */
[----:B------:R-:W-:Y:S06]  /*1900*/  @!P1 BRA `(.L_x_14) ;  /* 0x0000000000cc9947 */ /* 0x000fec0003800000 */
[----:B------:R-:W-:Y:S01]  /*1910*/  IMAD.SHL.U32 R2, R9, 0x100, RZ ;  /* 0x0000010009027824 */ /* 0x000fe200078e00ff */
[----:B------:R-:W-:Y:S01]  /*1920*/  MOV R19, RZ ;  /* 0x000000ff00137202 */ /* 0x000fe20000000f00 */
[----:B------:R-:W-:Y:S01]  /*1930*/  IMAD.MOV.U32 R4, RZ, RZ, RZ ;  /* 0x000000ffff047224 */ /* 0x000fe200078e00ff */
[----:B------:R-:W1:Y:S01]  /*1940*/  LDCU.64 UR8, c[0x4][URZ] ;  /* 0x01000000ff0877ac */ /* 0x000e620008000a00 */
[----:B------:R-:W-:Y:S01]  /*1950*/  IMAD.MOV.U32 R0, RZ, RZ, R1 ;  /* 0x000000ffff007224 */ /* 0x000fe200078e0001 */
[----:B------:R-:W-:Y:S01]  /*1960*/  LOP3.LUT R5, R2, 0x80000000, RZ, 0xfc, !PT ;  /* 0x8000000002057812 */ /* 0x000fe200078efcff */
[----:B------:R-:W-:-:S06]  /*1970*/  UMOV UR4, URZ ;  /* 0x000000ff00047c82 */ /* 0x000fcc0008000000 */
.L_x_15:
[----:B-1----:R-:W-:Y:S01]  /*1980*/  IMAD.U32 R10, RZ, RZ, UR8 ;  /* 0x00000008ff0a7e24 */ /* 0x002fe2000f8e00ff */
[----:B------:R-:W-:-:S05]  /*1990*/  MOV R11, UR9 ;  /* 0x00000009000b7c02 */ /* 0x000fca0008000f00 */
[----:B------:R-:W0:Y:S01]  /*19a0*/  LDG.E.CONSTANT R2, desc[UR6][R10.64] ;  /* 0x000000060a027981 */ /* 0x000e22000c1e9900 */
[----:B------:R-:W-:Y:S02]  /*19b0*/  UIADD3 UR8, UP0, UPT, UR8, 0x4, URZ ;  /* 0x0000000408087890 */ /* 0x000fe4000ff1e0ff */
[----:B------:R-:W-:Y:S02]  /*19c0*/  UIADD3 UR4, UPT, UPT, UR4, 0x1, URZ ;  /* 0x0000000104047890 */ /* 0x000fe4000fffe0ff */
[----:B------:R-:W-:Y:S02]  /*19d0*/  UIADD3.X UR9, UPT, UPT, URZ, UR9, URZ, UP0, !UPT ;  /* 0x00000009ff097290 */ /* 0x000fe400087fe4ff */
[----:B------:R-:W-:Y:S01]  /*19e0*/  UISETP.NE.AND UP0, UPT, UR4, 0x6, UPT ;  /* 0x000000060400788c */ /* 0x000fe2000bf05270 */
[----:B0-----:R-:W-:-:S03]  /*19f0*/  IMAD.WIDE.U32 R2, R2, R5, RZ ;  /* 0x0000000502027225 */ /* 0x001fc600078e00ff */
[----:B------:R-:W-:-:S05]  /*1a00*/  IADD3 R17, P1, PT, R2, R4, RZ ;  /* 0x0000000402117210 */ /* 0x000fca0007f3e0ff */
[----:B------:R0:W-:Y:S01]  /*1a10*/  STL [R0], R17 ;  /* 0x0000001100007387 */ /* 0x0001e20000100800 */
[----:B------:R-:W-:Y:S02]  /*1a20*/  IMAD.X R4, R3, 0x1, R19, P1 ;  /* 0x0000000103047824 */ /* 0x000fe400008e0613 */
[----:B0-----:R-:W-:Y:S01]  /*1a30*/  VIADD R0, R0, 0x4 ;  /* 0x0000000400007836 */ /* 0x001fe20000000000 */
[----:B------:R-:W-:Y:S06]  /*1a40*/  BRA.U UP0, `(.L_x_15) ;  /* 0xfffffffd00cc7547 */ /* 0x000fec000b83ffff */
[----:B------:R-:W-:Y:S01]  /*1a50*/  SHF.R.U32.HI R10, RZ, 0x17, R9 ;  /* 0x00000017ff0a7819 */ /* 0x000fe20000011609 */
[----:B------:R0:W-:Y:S03]  /*1a60*/  STL [R1+0x18], R4 ;  /* 0x0000180401007387 */ /* 0x0001e60000100800 */
[C---:B------:R-:W-:Y:S02]  /*1a70*/  LOP3.LUT R0, R10.reuse, 0xe0, RZ, 0xc0, !PT ;  /* 0x000000e00a007812 */ /* 0x040fe400078ec0ff */
[----:B------:R-:W-:Y:S02]  /*1a80*/  LOP3.LUT P1, RZ, R10, 0x1f, RZ, 0xc0, !PT ;  /* 0x0000001f0aff7812 */ /* 0x000fe4000782c0ff */
[----:B------:R-:W-:-:S04]  /*1a90*/  IADD3 R0, PT, PT, R0, -0x80, RZ ;  /* 0xffffff8000007810 */ /* 0x000fc80007ffe0ff */
        /* <DEDUP_REMOVED lines=11> */
[C-C-:B------:R-:W-:Y:S01]  /*1b50*/  SHF.L.W.U32.HI R0, R2.reuse, 0x2, R3.reuse ;  /* 0x0000000202007819 */ /* 0x140fe20000010e03 */
[----:B------:R-:W-:Y:S01]  /*1b60*/  IMAD.SHL.U32 R2, R2, 0x4, RZ ;  /* 0x0000000402027824 */ /* 0x000fe200078e00ff */
[----:B------:R-:W-:Y:S02]  /*1b70*/  SHF.R.U32.HI R3, RZ, 0x1e, R3 ;  /* 0x0000001eff037819 */ /* 0x000fe40000011603 */
[----:B------:R-:W-:-:S04]  /*1b80*/  SHF.R.S32.HI R5, RZ, 0x1f, R0 ;  /* 0x0000001fff057819 */ /* 0x000fc80000011400 */
[C---:B------:R-:W-:Y:S02]  /*1b90*/  LOP3.LUT R10, R5.reuse, R2, RZ, 0x3c, !PT ;  /* 0x00000002050a7212 */ /* 0x040fe400078e3cff */
[----:B------:R-:W-:Y:S02]  /*1ba0*/  LOP3.LUT R11, R5, R0, RZ, 0x3c, !PT ;  /* 0x00000000050b7212 */ /* 0x000fe400078e3cff */
[C---:B------:R-:W-:Y:S02]  /*1bb0*/  LOP3.LUT R2, R0.reuse, R9, RZ, 0x3c, !PT ;  /* 0x0000000900027212 */ /* 0x040fe400078e3cff */
[----:B------:R-:W-:Y:S02]  /*1bc0*/  LEA.HI R0, R0, R3, RZ, 0x1 ;  /* 0x0000000300007211 */ /* 0x000fe400078f08ff */
[----:B------:R-:W0:Y:S01]  /*1bd0*/  I2F.F64.S64 R10, R10 ;  /* 0x0000000a000a7312 */ /* 0x000e220000301c00 */
[----:B------:R-:W-:Y:S02]  /*1be0*/  ISETP.GE.AND P2, PT, R2, RZ, PT ;  /* 0x000000ff0200720c */ /* 0x000fe40003f46270 */
[----:B------:R-:W-:-:S05]  /*1bf0*/  IMAD.MOV R2, RZ, RZ, -R0 ;  /* 0x000000ffff027224 */ /* 0x000fca00078e0a00 */
[----:B------:R-:W-:Y:S01]  /*1c00*/  @!P1 MOV R0, R2 ;  /* 0x0000000200009202 */ /* 0x000fe20000000f00 */
[----:B0-----:R-:W-:-:S10]  /*1c10*/  DMUL R4, R10, UR4 ;  /* 0x000000040a047c28 */ /* 0x001fd40008000000 */
[----:B------:R-:W0:Y:S02]  /*1c20*/  F2F.F32.F64 R4, R4 ;  /* 0x0000000400047310 */ /* 0x000e240000301000 */
[----:B0-----:R-:W-:-:S07]  /*1c30*/  FSEL R10, -R4, R4, !P2 ;  /* 0x00000004040a7208 */ /* 0x001fce0005000100 */
.L_x_14:
[----:B0-----:R-:W-:Y:S01]  /*1c40*/  LOP3.LUT R3, R0, 0x1, RZ, 0xc0, !PT ;  /* 0x0000000100037812 */ /* 0x001fe200078ec0ff */
[----:B------:R-:W-:Y:S01]  /*1c50*/  FMUL R2, R10, R10 ;  /* 0x0000000a0a027220 */ /* 0x000fe20000400000 */
[----:B------:R-:W-:Y:S02]  /*1c60*/  VIADD R0, R0, 0x1 ;  /* 0x0000000100007836 */ /* 0x000fe40000000000 */
[----:B------:R-:W-:Y:S01]  /*1c70*/  ISETP.NE.U32.AND P1, PT, R3, 0x1, PT ;  /* 0x000000010300780c */ /* 0x000fe20003f25070 */
[----:B------:R-:W-:Y:S02]  /*1c80*/  FFMA R3, R2, R13, -0.0013887860113754868507 ;  /* 0xbab607ed02037423 */ /* 0x000fe4000000000d */
[----:B------:R-:W-:Y:S02]  /*1c90*/  LOP3.LUT P2, RZ, R0, 0x2, RZ, 0xc0, !PT ;  /* 0x0000000200ff7812 */ /* 0x000fe4000784c0ff */
[----:B------:R-:W-:Y:S02]  /*1ca0*/  FSEL R5, R14, 0.041666727513074874878, !P1 ;  /* 0x3d2aaabb0e057808 */ /* 0x000fe40004800000 */
[----:B------:R-:W-:-:S02]  /*1cb0*/  FSEL R3, R3, -0.00019574658654164522886, P1 ;  /* 0xb94d415303037808 */ /* 0x000fc40000800000 */
[----:B------:R-:W-:Y:S02]  /*1cc0*/  FSEL R0, R10, 1, !P1 ;  /* 0x3f8000000a007808 */ /* 0x000fe40004800000 */
[----:B------:R-:W-:Y:S01]  /*1cd0*/  FSEL R8, -R8, -0.4999999701976776123, !P1 ;  /* 0xbeffffff08087808 */ /* 0x000fe20004800100 */
[C---:B------:R-:W-:Y:S02]  /*1ce0*/  FFMA R5, R2.reuse, R3, R5 ;  /* 0x0000000302057223 */ /* 0x040fe40000000005 */
[C---:B------:R-:W-:Y:S02]  /*1cf0*/  FFMA R3, R2.reuse, R0, RZ ;  /* 0x0000000002037223 */ /* 0x040fe400000000ff */
[----:B------:R-:W-:-:S04]  /*1d00*/  FFMA R5, R2, R5, R8 ;  /* 0x0000000502057223 */ /* 0x000fc80000000008 */
[----:B------:R-:W-:-:S04]  /*1d10*/  FFMA R3, R3, R5, R0 ;  /* 0x0000000503037223 */ /* 0x000fc80000000000 */
[----:B------:R-:W-:-:S04]  /*1d20*/  @P2 FADD R3, RZ, -R3 ;  /* 0x80000003ff032221 */ /* 0x000fc80000000000 */
[----:B------:R-:W-:-:S04]  /*1d30*/  FFMA R3, R3, R12, 0.5 ;  /* 0x3f00000003037423 */ /* 0x000fc8000000000c */
[----:B------:R-:W-:-:S06]  /*1d40*/  FMUL R3, R3, 254 ;  /* 0x437e000003037820 */ /* 0x000fcc0000400000 */
[----:B------:R-:W0:Y:S02]  /*1d50*/  F2I.U32.TRUNC.NTZ R3, R3 ;  /* 0x0000000300037305 */ /* 0x000e24000020f000 */
[----:B0-----:R0:W-:Y:S01]  /*1d60*/  STG.E.U8 desc[UR6][R6.64+0x2], R3 ;  /* 0x0000020306007986 */ /* 0x0011e2000c101106 */
[----:B------:R-:W-:Y:S05]  /*1d70*/  @!P0 BRA `(.L_x_16) ;  /* 0x0000000000dc8947 */ /* 0x000fea0003800000 */
[----:B------:R-:W-:-:S13]  /*1d80*/  FSETP.NEU.AND P0, PT, |R9|, +INF , PT ;  /* 0x7f8000000900780b */ /* 0x000fda0003f0d200 */
[----:B------:R-:W-:Y:S01]  /*1d90*/  @!P0 FMUL R15, RZ, R9 ;  /* 0x00000009ff0f8220 */ /* 0x000fe20000400000 */
[----:B------:R-:W-:Y:S01]  /*1da0*/  @!P0 IMAD.MOV.U32 R16, RZ, RZ, RZ ;  /* 0x000000ffff108224 */ /* 0x000fe200078e00ff */
[----:B------:R-:W-:Y:S06]  /*1db0*/  @!P0 BRA `(.L_x_16) ;  /* 0x0000000000cc8947 */ /* 0x000fec0003800000 */
[----:B------:R-:W-:Y:S01]  /*1dc0*/  SHF.L.U32 R2, R9, 0x8, RZ ;  /* 0x0000000809027819 */ /* 0x000fe200000006ff */
[----:B------:R-:W-:Y:S01]  /*1dd0*/  IMAD.MOV.U32 R8, RZ, RZ, RZ ;  /* 0x000000ffff087224 */ /* 0x000fe200078e00ff */
[----:B------:R-:W-:Y:S01]  /*1de0*/  MOV R0, R1 ;  /* 0x0000000100007202 */ /* 0x000fe20000000f00 */
[----:B------:R-:W-:Y:S01]  /*1df0*/  IMAD.MOV.U32 R15, RZ, RZ, RZ ;  /* 0x000000ffff0f7224 */ /* 0x000fe200078e00ff */
[----:B------:R-:W-:Y:S01]  /*1e00*/  LOP3.LUT R17, R2, 0x80000000, RZ, 0xfc, !PT ;  /* 0x8000000002117812 */ /* 0x000fe200078efcff */
[----:B------:R-:W1:Y:S01]  /*1e10*/  LDCU.64 UR8, c[0x4][URZ] ;  /* 0x01000000ff0877ac */ /* 0x000e620008000a00 */
[----:B------:R-:W-:-:S05]  /*1e20*/  UMOV UR4, URZ ;  /* 0x000000ff00047c82 */ /* 0x000fca0008000000 */
.L_x_17:
[----:B-1----:R-:W-:Y:S02]  /*1e30*/  IMAD.U32 R4, RZ, RZ, UR8 ;  /* 0x00000008ff047e24 */ /* 0x002fe4000f8e00ff */
[----:B------:R-:W-:-:S05]  /*1e40*/  IMAD.U32 R5, RZ, RZ, UR9 ;  /* 0x00000009ff057e24 */ /* 0x000fca000f8e00ff */
[----:B------:R-:W0:Y:S01]  /*1e50*/  LDG.E.CONSTANT R2, desc[UR6][R4.64] ;  /* 0x0000000604027981 */ /* 0x000e22000c1e9900 */
[----:B------:R-:W-:Y:S02]  /*1e60*/  UIADD3 UR8, UP0, UPT, UR8, 0x4, URZ ;  /* 0x0000000408087890 */ /* 0x000fe4000ff1e0ff */
[----:B------:R-:W-:Y:S02]  /*1e70*/  UIADD3 UR4, UPT, UPT, UR4, 0x1, URZ ;  /* 0x0000000104047890 */ /* 0x000fe4000fffe0ff */
[----:B------:R-:W-:Y:S02]  /*1e80*/  UIADD3.X UR9, UPT, UPT, URZ, UR9, URZ, UP0, !UPT ;  /* 0x00000009ff097290 */ /* 0x000fe400087fe4ff */
[----:B------:R-:W-:Y:S01]  /*1e90*/  UISETP.NE.AND UP0, UPT, UR4, 0x6, UPT ;  /* 0x000000060400788c */ /* 0x000fe2000bf05270 */
[----:B0-----:R-:W-:-:S03]  /*1ea0*/  IMAD.WIDE.U32 R2, R2, R17, RZ ;  /* 0x0000001102027225 */ /* 0x001fc600078e00ff */
[----:B------:R-:W-:-:S04]  /*1eb0*/  IADD3 R11, P0, PT, R2, R8, RZ ;  /* 0x00000008020b7210 */ /* 0x000fc80007f1e0ff */
[----:B------:R-:W-:Y:S01]  /*1ec0*/  IADD3.X R8, PT, PT, R3, R15, RZ, P0, !PT ;  /* 0x0000000f03087210 */ /* 0x000fe200007fe4ff */
        /* <DEDUP_REMOVED lines=15> */
[----:B------:R-:W-:Y:S01]  /*1fc0*/  UMOV UR5, 0x3bf921fb ;  /* 0x3bf921fb00057882 */ /* 0x000fe20000000000 */
[----:B------:R-:W-:-:S02]  /*1fd0*/  ISETP.GE.AND P1, PT, R9, RZ, PT ;  /* 0x000000ff0900720c */ /* 0x000fc40003f26270 */
[-C--:B--2---:R-:W-:Y:S02]  /*1fe0*/  @P0 SHF.L.W.U32.HI R0, R3, R4.reuse, R0 ;  /* 0x0000000403000219 */ /* 0x084fe40000010e00 */
[----:B---3--:R-:W-:-:S04]  /*1ff0*/  @P0 SHF.L.W.U32.HI R3, R2, R4, R3 ;  /* 0x0000000402030219 */ /* 0x008fc80000010e03 */
[C---:B------:R-:W-:Y:S02]  /*2000*/  SHF.L.W.U32.HI R2, R3.reuse, 0x2, R0 ;  /* 0x0000000203027819 */ /* 0x040fe40000010e00 */
[----:B------:R-:W-:Y:S02]  /*2010*/  SHF.L.U32 R3, R3, 0x2, RZ ;  /* 0x0000000203037819 */ /* 0x000fe400000006ff */
[----:B------:R-:W-:Y:S02]  /*2020*/  SHF.R.S32.HI R4, RZ, 0x1f, R2 ;  /* 0x0000001fff047819 */ /* 0x000fe40000011402 */
[----:B------:R-:W-:Y:S02]  /*2030*/  LOP3.LUT R9, R2, R9, RZ, 0x3c, !PT ;  /* 0x0000000902097212 */ /* 0x000fe400078e3cff */
[C---:B------:R-:W-:Y:S02]  /*2040*/  LOP3.LUT R10, R4.reuse, R3, RZ, 0x3c, !PT ;  /* 0x00000003040a7212 */ /* 0x040fe400078e3cff */
[----:B------:R-:W-:-:S02]  /*2050*/  LOP3.LUT R11, R4, R2, RZ, 0x3c, !PT ;  /* 0x00000002040b7212 */ /* 0x000fc400078e3cff */
[----:B------:R-:W-:Y:S02]  /*2060*/  SHF.R.U32.HI R3, RZ, 0x1e, R0 ;  /* 0x0000001eff037819 */ /* 0x000fe40000011600 */
[----:B------:R-:W-:Y:S02]  /*2070*/  ISETP.GE.AND P0, PT, R9, RZ, PT ;  /* 0x000000ff0900720c */ /* 0x000fe40003f06270 */
[----:B------:R-:W0:Y:S01]  /*2080*/  I2F.F64.S64 R10, R10 ;  /* 0x0000000a000a7312 */ /* 0x000e220000301c00 */
[----:B------:R-:W-:-:S05]  /*2090*/  LEA.HI R16, R2, R3, RZ, 0x1 ;  /* 0x0000000302107211 */ /* 0x000fca00078f08ff */
[----:B------:R-:W-:-:S05]  /*20a0*/  IMAD.MOV R0, RZ, RZ, -R16 ;  /* 0x000000ffff007224 */ /* 0x000fca00078e0a10 */
[----:B------:R-:W-:Y:S01]  /*20b0*/  @!P1 MOV R16, R0 ;  /* 0x0000000000109202 */ /* 0x000fe20000000f00 */
[----:B0-----:R-:W-:-:S10]  /*20c0*/  DMUL R4, R10, UR4 ;  /* 0x000000040a047c28 */ /* 0x001fd40008000000 */
[----:B------:R-:W0:Y:S02]  /*20d0*/  F2F.F32.F64 R4, R4 ;  /* 0x0000000400047310 */ /* 0x000e240000301000 */
[----:B01----:R-:W-:-:S07]  /*20e0*/  FSEL R15, -R4, R4, !P0 ;  /* 0x00000004040f7208 */ /* 0x003fce0004000100 */
.L_x_16:
[----:B------:R-:W-:Y:S01]  /*20f0*/  FMUL R2, R15, R15 ;  /* 0x0000000f0f027220 */ /* 0x000fe20000400000 */
[----:B------:R-:W-:Y:S01]  /*2100*/  LOP3.LUT R0, R16, 0x1, RZ, 0xc0, !PT ;  /* 0x0000000110007812 */ /* 0x000fe200078ec0ff */
[----:B0-----:R-:W-:Y:S01]  /*2110*/  IMAD.MOV.U32 R3, RZ, RZ, 0x3d2aaabb ;  /* 0x3d2aaabbff037424 */ /* 0x001fe200078e00ff */
[----:B------:R-:W-:Y:S01]  /*2120*/  MOV R4, 0x3effffff ;  /* 0x3effffff00047802 */ /* 0x000fe20000000f00 */
[----:B------:R-:W-:Y:S01]  /*2130*/  FFMA R13, R2, R13, -0.0013887860113754868507 ;  /* 0xbab607ed020d7423 */ /* 0x000fe2000000000d */
[----:B------:R-:W-:Y:S02]  /*2140*/  ISETP.NE.U32.AND P0, PT, R0, 0x1, PT ;  /* 0x000000010000780c */ /* 0x000fe40003f05070 */
[----:B------:R-:W-:Y:S02]  /*2150*/  LOP3.LUT P1, RZ, R16, 0x2, RZ, 0xc0, !PT ;  /* 0x0000000210ff7812 */ /* 0x000fe4000782c0ff */
[----:B------:R-:W-:Y:S02]  /*2160*/  FSEL R13, R13, -0.00019574658654164522886, !P0 ;  /* 0xb94d41530d0d7808 */ /* 0x000fe40004000000 */
[----:B------:R-:W-:-:S02]  /*2170*/  FSEL R3, R3, 0.0083327032625675201416, !P0 ;  /* 0x3c0885e403037808 */ /* 0x000fc40004000000 */
[----:B------:R-:W-:Y:S02]  /*2180*/  FSEL R0, R15, 1, P0 ;  /* 0x3f8000000f007808 */ /* 0x000fe40000000000 */
[----:B------:R-:W-:Y:S01]  /*2190*/  FSEL R4, -R4, -0.16666662693023681641, !P0 ;  /* 0xbe2aaaa804047808 */ /* 0x000fe20004000100 */
        /* <DEDUP_REMOVED lines=8> */
[----:B0-----:R-:W-:Y:S01]  /*2220*/  STG.E.U8 desc[UR6][R6.64+0x3], R3 ;  /* 0x0000030306007986 */ /* 0x001fe2000c101106 */
[----:B------:R-:W-:Y:S05]  /*2230*/  EXIT ;  /* 0x000000000000794d */ /* 0x000fea0003800000 */
        .weak           $__internal_0_$__cuda_sm3x_div_rn_noftz_f32_slowpath
        .type           $__internal_0_$__cuda_sm3x_div_rn_noftz_f32_slowpath,@function
        .size           $__internal_0_$__cuda_sm3x_div_rn_noftz_f32_slowpath,(.L_x_30 - $__internal_0_$__cuda_sm3x_div_rn_noftz_f32_slowpath)
$__internal_0_$__cuda_sm3x_div_rn_noftz_f32_slowpath:
[----:B------:R-:W-:Y:S01]  /*2240*/  SHF.R.U32.HI R8, RZ, 0x17, R3 ;  /* 0x00000017ff087819 */ /* 0x000fe20000011603 */
[----:B------:R-:W-:Y:S01]  /*2250*/  BSSY.RECONVERGENT B1, `(.L_x_18) ;  /* 0x0000062000017945 */ /* 0x000fe20003800200 */
[----:B------:R-:W-:Y:S02]  /*2260*/  SHF.R.U32.HI R4, RZ, 0x17, R0 ;  /* 0x00000017ff047819 */ /* 0x000fe40000011600 */
[----:B------:R-:W-:Y:S02]  /*2270*/  LOP3.LUT R12, R8, 0xff, RZ, 0xc0, !PT ;  /* 0x000000ff080c7812 */ /* 0x000fe400078ec0ff */
[----:B------:R-:W-:-:S03]  /*2280*/  LOP3.LUT R10, R4, 0xff, RZ, 0xc0, !PT ;  /* 0x000000ff040a7812 */ /* 0x000fc600078ec0ff */
[----:B------:R-:W-:Y:S01]  /*2290*/  VIADD R9, R12, 0xffffffff ;  /* 0xffffffff0c097836 */ /* 0x000fe20000000000 */
[----:B------:R-:W-:-:S04]  /*22a0*/  IADD3 R8, PT, PT, R10, -0x1, RZ ;  /* 0xffffffff0a087810 */ /* 0x000fc80007ffe0ff */
[----:B------:R-:W-:-:S04]  /*22b0*/  ISETP.GT.U32.AND P0, PT, R9, 0xfd, PT ;  /* 0x000000fd0900780c */ /* 0x000fc80003f04070 */
[----:B------:R-:W-:-:S13]  /*22c0*/  ISETP.GT.U32.OR P0, PT, R8, 0xfd, P0 ;  /* 0x000000fd0800780c */ /* 0x000fda0000704470 */
[----:B------:R-:W-:Y:S01]  /*22d0*/  @!P0 IMAD.MOV.U32 R4, RZ, RZ, RZ ;  /* 0x000000ffff048224 */ /* 0x000fe200078e00ff */
[----:B------:R-:W-:Y:S06]  /*22e0*/  @!P0 BRA `(.L_x_19) ;  /* 0x00000000005c8947 */ /* 0x000fec0003800000 */
[----:B------:R-:W-:Y:S02]  /*22f0*/  FSETP.GTU.FTZ.AND P0, PT, |R0|, +INF , PT ;  /* 0x7f8000000000780b */ /* 0x000fe40003f1c200 */
[----:B------:R-:W-:-:S04]  /*2300*/  FSETP.GTU.FTZ.AND P1, PT, |R3|, +INF , PT ;  /* 0x7f8000000300780b */ /* 0x000fc80003f3c200 */
[----:B------:R-:W-:-:S13]  /*2310*/  PLOP3.LUT P0, PT, P0, P1, PT, 0xf8, 0x8f ;  /* 0x00000000008f781c */ /* 0x000fda0000703f70 */
[----:B------:R-:W-:Y:S05]  /*2320*/  @P0 BRA `(.L_x_20) ;  /* 0x00000004004c0947 */ /* 0x000fea0003800000 */
[----:B------:R-:W-:-:S13]  /*2330*/  LOP3.LUT P0, RZ, R3, 0x7fffffff, R0, 0xc8, !PT ;  /* 0x7fffffff03ff7812 */ /* 0x000fda000780c800 */
[----:B------:R-:W-:Y:S05]  /*2340*/  @!P0 BRA `(.L_x_21) ;  /* 0x00000004003c8947 */ /* 0x000fea0003800000 */
[C---:B------:R-:W-:Y:S02]  /*2350*/  FSETP.NEU.FTZ.AND P1, PT, |R0|.reuse, +INF , PT ;  /* 0x7f8000000000780b */ /* 0x040fe40003f3d200 */
[----:B------:R-:W-:Y:S02]  /*2360*/  FSETP.NEU.FTZ.AND P2, PT, |R3|, +INF , PT ;  /* 0x7f8000000300780b */ /* 0x000fe40003f5d200 */
[----:B------:R-:W-:-:S11]  /*2370*/  FSETP.NEU.FTZ.AND P0, PT, |R0|, +INF , PT ;  /* 0x7f8000000000780b */ /* 0x000fd60003f1d200 */
[----:B------:R-:W-:Y:S05]  /*2380*/  @!P2 BRA !P1, `(.L_x_21) ;  /* 0x00000004002ca947 */ /* 0x000fea0004800000 */
[----:B------:R-:W-:-:S04]  /*2390*/  LOP3.LUT P1, RZ, R0, 0x7fffffff, RZ, 0xc0, !PT ;  /* 0x7fffffff00ff7812 */ /* 0x000fc8000782c0ff */
[----:B------:R-:W-:-:S13]  /*23a0*/  PLOP3.LUT P1, PT, P2, P1, PT, 0x2f, 0xf2 ;  /* 0x0000000000f2781c */ /* 0x000fda0001722577 */
[----:B------:R-:W-:Y:S05]  /*23b0*/  @P1 BRA `(.L_x_22) ;  /* 0x0000000400181947 */ /* 0x000fea0003800000 */
[----:B------:R-:W-:-:S04]  /*23c0*/  LOP3.LUT P1, RZ, R3, 0x7fffffff, RZ, 0xc0, !PT ;  /* 0x7fffffff03ff7812 */ /* 0x000fc8000782c0ff */
[----:B------:R-:W-:-:S13]  /*23d0*/  PLOP3.LUT P0, PT, P0, P1, PT, 0x2f, 0xf2 ;  /* 0x0000000000f2781c */ /* 0x000fda0000702577 */
[----:B------:R-:W-:Y:S05]  /*23e0*/  @P0 BRA `(.L_x_23) ;  /* 0x0000000400000947 */ /* 0x000fea0003800000 */
[----:B------:R-:W-:Y:S02]  /*23f0*/  ISETP.GE.AND P0, PT, R8, RZ, PT ;  /* 0x000000ff0800720c */ /* 0x000fe40003f06270 */
[----:B------:R-:W-:-:S11]  /*2400*/  ISETP.GE.AND P1, PT, R9, RZ, PT ;  /* 0x000000ff0900720c */ /* 0x000fd60003f26270 */
[----:B------:R-:W-:Y:S01]  /*2410*/  @P0 MOV R4, RZ ;  /* 0x000000ff00040202 */ /* 0x000fe20000000f00 */
[----:B------:R-:W-:Y:S02]  /*2420*/  @!P0 IMAD.MOV.U32 R4, RZ, RZ, -0x40 ;  /* 0xffffffc0ff048424 */ /* 0x000fe400078e00ff */
[----:B------:R-:W-:Y:S01]  /*2430*/  @!P0 FFMA R0, R0, 1.84467440737095516160e+19, RZ ;  /* 0x5f80000000008823 */ /* 0x000fe200000000ff */
[----:B------:R-:W-:Y:S02]  /*2440*/  @!P1 FFMA R3, R3, 1.84467440737095516160e+19, RZ ;  /* 0x5f80000003039823 */ /* 0x000fe400000000ff */
[----:B------:R-:W-:-:S07]  /*2450*/  @!P1 IADD3 R4, PT, PT, R4, 0x40, RZ ;  /* 0x0000004004049810 */ /* 0x000fce0007ffe0ff */
.L_x_19:
[----:B------:R-:W-:Y:S01]  /*2460*/  LEA R8, R12, 0xc0800000, 0x17 ;  /* 0xc08000000c087811 */ /* 0x000fe200078eb8ff */
[----:B------:R-:W-:Y:S04]  /*2470*/  BSSY.RECONVERGENT B2, `(.L_x_24) ;  /* 0x0000036000027945 */ /* 0x000fe80003800200 */
[----:B------:R-:W-:Y:S01]  /*2480*/  IMAD.IADD R8, R3, 0x1, -R8 ;  /* 0x0000000103087824 */ /* 0x000fe200078e0a08 */
[----:B------:R-:W-:-:S03]  /*2490*/  IADD3 R3, PT, PT, R10, -0x7f, RZ ;  /* 0xffffff810a037810 */ /* 0x000fc60007ffe0ff */
[----:B------:R-:W0:Y:S01]  /*24a0*/  MUFU.RCP R9, R8 ;  /* 0x0000000800097308 */ /* 0x000e220000001000 */
[----:B------:R-:W-:Y:S01]  /*24b0*/  FADD.FTZ R11, -R8, -RZ ;  /* 0x800000ff080b7221 */ /* 0x000fe20000010100 */
[----:B------:R-:W-:-:S03]  /*24c0*/  IMAD R0, R3, -0x800000, R0 ;  /* 0xff80000003007824 */ /* 0x000fc600078e0200 */
[----:B0-----:R-:W-:-:S04]  /*24d0*/  FFMA R10, R9, R11, 1 ;  /* 0x3f800000090a7423 */ /* 0x001fc8000000000b */
[----:B------:R-:W-:-:S04]  /*24e0*/  FFMA R14, R9, R10, R9 ;  /* 0x0000000a090e7223 */ /* 0x000fc80000000009 */
[----:B------:R-:W-:-:S04]  /*24f0*/  FFMA R9, R0, R14, RZ ;  /* 0x0000000e00097223 */ /* 0x000fc800000000ff */
[----:B------:R-:W-:-:S04]  /*2500*/  FFMA R10, R11, R9, R0 ;  /* 0x000000090b0a7223 */ /* 0x000fc80000000000 */
[----:B------:R-:W-:Y:S01]  /*2510*/  FFMA R13, R14, R10, R9 ;  /* 0x0000000a0e0d7223 */ /* 0x000fe20000000009 */
[----:B------:R-:W-:-:S03]  /*2520*/  IADD3 R9, PT, PT, R3, 0x7f, -R12 ;  /* 0x0000007f03097810 */ /* 0x000fc60007ffe80c */
[----:B------:R-:W-:Y:S02]  /*2530*/  FFMA R10, R11, R13, R0 ;  /* 0x0000000d0b0a7223 */ /* 0x000fe40000000000 */
[----:B------:R-:W-:Y:S02]  /*2540*/  IMAD.IADD R9, R9, 0x1, R4 ;  /* 0x0000000109097824 */ /* 0x000fe400078e0204 */
[----:B------:R-:W-:-:S05]  /*2550*/  FFMA R0, R14, R10, R13 ;  /* 0x0000000a0e007223 */ /* 0x000fca000000000d */
[----:B------:R-:W-:-:S04]  /*2560*/  SHF.R.U32.HI R3, RZ, 0x17, R0 ;  /* 0x00000017ff037819 */ /* 0x000fc80000011600 */
[----:B------:R-:W-:-:S04]  /*2570*/  LOP3.LUT R3, R3, 0xff, RZ, 0xc0, !PT ;  /* 0x000000ff03037812 */ /* 0x000fc800078ec0ff */
[----:B------:R-:W-:-:S05]  /*2580*/  IADD3 R11, PT, PT, R3, R9, RZ ;  /* 0x00000009030b7210 */ /* 0x000fca0007ffe0ff */
[----:B------:R-:W-:-:S05]  /*2590*/  VIADD R3, R11, 0xffffffff ;  /* 0xffffffff0b037836 */ /* 0x000fca0000000000 */
[----:B------:R-:W-:-:S13]  /*25a0*/  ISETP.GE.U32.AND P0, PT, R3, 0xfe, PT ;  /* 0x000000fe0300780c */ /* 0x000fda0003f06070 */
[----:B------:R-:W-:Y:S05]  /*25b0*/  @!P0 BRA `(.L_x_25) ;  /* 0x0000000000808947 */ /* 0x000fea0003800000 */
[----:B------:R-:W-:-:S13]  /*25c0*/  ISETP.GT.AND P0, PT, R11, 0xfe, PT ;  /* 0x000000fe0b00780c */ /* 0x000fda0003f04270 */
[----:B------:R-:W-:Y:S05]  /*25d0*/  @P0 BRA `(.L_x_26) ;  /* 0x00000000006c0947 */ /* 0x000fea0003800000 */
[----:B------:R-:W-:-:S13]  /*25e0*/  ISETP.GE.AND P0, PT, R11, 0x1, PT ;  /* 0x000000010b00780c */ /* 0x000fda0003f06270 */
[----:B------:R-:W-:Y:S05]  /*25f0*/  @P0 BRA `(.L_x_27) ;  /* 0x0000000000740947 */ /* 0x000fea0003800000 */
[----:B------:R-:W-:Y:S02]  /*2600*/  ISETP.GE.AND P0, PT, R11, -0x18, PT ;  /* 0xffffffe80b00780c */ /* 0x000fe40003f06270 */
[----:B------:R-:W-:-:S11]  /*2610*/  LOP3.LUT R0, R0, 0x80000000, RZ, 0xc0, !PT ;  /* 0x8000000000007812 */ /* 0x000fd600078ec0ff */
[----:B------:R-:W-:Y:S05]  /*2620*/  @!P0 BRA `(.L_x_27) ;  /* 0x0000000000688947 */ /* 0x000fea0003800000 */
[CCC-:B------:R-:W-:Y:S01]  /*2630*/  FFMA.RZ R3, R14.reuse, R10.reuse, R13.reuse ;  /* 0x0000000a0e037223 */ /* 0x1c0fe2000000c00d */
[C---:B------:R-:W-:Y:S01]  /*2640*/  IADD3 R9, PT, PT, R11.reuse, 0x20, RZ ;  /* 0x000000200b097810 */ /* 0x040fe20007ffe0ff */
[CCC-:B------:R-:W-:Y:S01]  /*2650*/  FFMA.RM R4, R14.reuse, R10.reuse, R13.reuse ;  /* 0x0000000a0e047223 */ /* 0x1c0fe2000000400d */
[----:B------:R-:W-:Y:S02]  /*2660*/  ISETP.NE.AND P2, PT, R11, RZ, PT ;  /* 0x000000ff0b00720c */ /* 0x000fe40003f45270 */
[----:B------:R-:W-:Y:S01]  /*2670*/  LOP3.LUT R8, R3, 0x7fffff, RZ, 0xc0, !PT ;  /* 0x007fffff03087812 */ /* 0x000fe200078ec0ff */
[----:B------:R-:W-:Y:S01]  /*2680*/  FFMA.RP R3, R14, R10, R13 ;  /* 0x0000000a0e037223 */ /* 0x000fe2000000800d */
[----:B------:R-:W-:Y:S01]  /*2690*/  IMAD.MOV R10, RZ, RZ, -R11 ;  /* 0x000000ffff0a7224 */ /* 0x000fe200078e0a0b */
[----:B------:R-:W-:Y:S02]  /*26a0*/  ISETP.NE.AND P1, PT, R11, RZ, PT ;  /* 0x000000ff0b00720c */ /* 0x000fe40003f25270 */
[----:B------:R-:W-:-:S02]  /*26b0*/  LOP3.LUT R8, R8, 0x800000, RZ, 0xfc, !PT ;  /* 0x0080000008087812 */ /* 0x000fc400078efcff */
[----:B------:R-:W-:Y:S02]  /*26c0*/  FSETP.NEU.FTZ.AND P0, PT, R3, R4, PT ;  /* 0x000000040300720b */ /* 0x000fe40003f1d000 */
[----:B------:R-:W-:Y:S02]  /*26d0*/  SHF.L.U32 R9, R8, R9, RZ ;  /* 0x0000000908097219 */ /* 0x000fe400000006ff */
[----:B------:R-:W-:Y:S02]  /*26e0*/  SEL R3, R10, RZ, P2 ;  /* 0x000000ff0a037207 */ /* 0x000fe40001000000 */
[----:B------:R-:W-:Y:S02]  /*26f0*/  ISETP.NE.AND P1, PT, R9, RZ, P1 ;  /* 0x000000ff0900720c */ /* 0x000fe40000f25270 */
[----:B------:R-:W-:Y:S02]  /*2700*/  SHF.R.U32.HI R3, RZ, R3, R8 ;  /* 0x00000003ff037219 */ /* 0x000fe40000011608 */
[----:B------:R-:W-:-:S02]  /*2710*/  PLOP3.LUT P0, PT, P0, P1, PT, 0xf8, 0x8f ;  /* 0x00000000008f781c */ /* 0x000fc40000703f70 */
[----:B------:R-:W-:Y:S02]  /*2720*/  SHF.R.U32.HI R9, RZ, 0x1, R3 ;  /* 0x00000001ff097819 */ /* 0x000fe40000011603 */
[----:B------:R-:W-:-:S04]  /*2730*/  SEL R4, RZ, 0x1, !P0 ;  /* 0x00000001ff047807 */ /* 0x000fc80004000000 */
[----:B------:R-:W-:-:S04]  /*2740*/  LOP3.LUT R4, R4, 0x1, R9, 0xf8, !PT ;  /* 0x0000000104047812 */ /* 0x000fc800078ef809 */
[----:B------:R-:W-:-:S04]  /*2750*/  LOP3.LUT R4, R4, R3, RZ, 0xc0, !PT ;  /* 0x0000000304047212 */ /* 0x000fc800078ec0ff */
[----:B------:R-:W-:-:S04]  /*2760*/  IADD3 R9, PT, PT, R9, R4, RZ ;  /* 0x0000000409097210 */ /* 0x000fc80007ffe0ff */
[----:B------:R-:W-:Y:S01]  /*2770*/  LOP3.LUT R0, R9, R0, RZ, 0xfc, !PT ;  /* 0x0000000009007212 */ /* 0x000fe200078efcff */
[----:B------:R-:W-:Y:S06]  /*2780*/  BRA `(.L_x_27) ;  /* 0x0000000000107947 */ /* 0x000fec0003800000 */
.L_x_26:
[----:B------:R-:W-:-:S04]  /*2790*/  LOP3.LUT R0, R0, 0x80000000, RZ, 0xc0, !PT ;  /* 0x8000000000007812 */ /* 0x000fc800078ec0ff */
[----:B------:R-:W-:Y:S01]  /*27a0*/  LOP3.LUT R0, R0, 0x7f800000, RZ, 0xfc, !PT ;  /* 0x7f80000000007812 */ /* 0x000fe200078efcff */
[----:B------:R-:W-:Y:S06]  /*27b0*/  BRA `(.L_x_27) ;  /* 0x0000000000047947 */ /* 0x000fec0003800000 */
.L_x_25:
[----:B------:R-:W-:-:S07]  /*27c0*/  IMAD R0, R9, 0x800000, R0 ;  /* 0x0080000009007824 */ /* 0x000fce00078e0200 */
.L_x_27:
[----:B------:R-:W-:Y:S05]  /*27d0*/  BSYNC.RECONVERGENT B2 ;  /* 0x0000000000027941 */ /* 0x000fea0003800200 */
.L_x_24:
[----:B------:R-:W-:Y:S05]  /*27e0*/  BRA `(.L_x_28) ;  /* 0x0000000000207947 */ /* 0x000fea0003800000 */
.L_x_23:
[----:B------:R-:W-:-:S04]  /*27f0*/  LOP3.LUT R0, R3, 0x80000000, R0, 0x48, !PT ;  /* 0x8000000003007812 */ /* 0x000fc800078e4800 */
[----:B------:R-:W-:Y:S01]  /*2800*/  LOP3.LUT R0, R0, 0x7f800000, RZ, 0xfc, !PT ;  /* 0x7f80000000007812 */ /* 0x000fe200078efcff */
[----:B------:R-:W-:Y:S06]  /*2810*/  BRA `(.L_x_28) ;  /* 0x0000000000147947 */ /* 0x000fec0003800000 */
.L_x_22:
[----:B------:R-:W-:Y:S01]  /*2820*/  LOP3.LUT R0, R3, 0x80000000, R0, 0x48, !PT ;  /* 0x8000000003007812 */ /* 0x000fe200078e4800 */
[----:B------:R-:W-:Y:S06]  /*2830*/  BRA `(.L_x_28) ;  /* 0x00000000000c7947 */ /* 0x000fec0003800000 */
.L_x_21:
[----:B------:R-:W0:Y:S01]  /*2840*/  MUFU.RSQ R0, -QNAN ;  /* 0xffc0000000007908 */ /* 0x000e220000001400 */
[----:B------:R-:W-:Y:S05]  /*2850*/  BRA `(.L_x_28) ;  /* 0x0000000000047947 */ /* 0x000fea0003800000 */
.L_x_20:
[----:B------:R-:W-:-:S07]  /*2860*/  FADD.FTZ R0, R0, R3 ;  /* 0x0000000300007221 */ /* 0x000fce0000010000 */
.L_x_28:
[----:B------:R-:W-:Y:S05]  /*2870*/  BSYNC.RECONVERGENT B1 ;  /* 0x0000000000017941 */ /* 0x000fea0003800200 */
.L_x_18:
[----:B------:R-:W-:-:S04]  /*2880*/  HFMA2 R3, -RZ, RZ, 0, 0 ;  /* 0x00000000ff037431 */ /* 0x000fc800000001ff */
[----:B0-----:R-:W-:Y:S05]  /*2890*/  RET.REL.NODEC R2 `(_Z22cuda_kernel_texture_2dPhiimf) ;  /* 0xffffffd402d87950 */ /* 0x001fea0003c3ffff */
.L_x_29:
[----:B------:R-:W-:-:S00]  /*28a0*/  BRA `(.L_x_29) ;  /* 0xfffffffc00fc7947 */ /* 0x000fc0000383ffff */
[----:B------:R-:W-:-:S00]  /*28b0*/  NOP ;  /* 0x0000000000007918 */ /* 0x000fc00000000000 */
        /* <DEDUP_REMOVED lines=12> */
.L_x_30:


//--------------------- .nv.global.init           --------------------------
	.section	.nv.global.init,"aw",@progbits
	.align	4
.nv.global.init:
	.type		__cudart_i2opi_f,@object
	.size		__cudart_i2opi_f,(.L_0 - __cudart_i2opi_f)
__cudart_i2opi_f:
        /*0000*/ 	.byte	0x41, 0x90, 0x43, 0x3c, 0x99, 0x95, 0x62, 0xdb, 0xc0, 0xdd, 0x34, 0xf5, 0xd1, 0x57, 0x27, 0xfc
        /*0010*/ 	.byte	0x29, 0x15, 0x44, 0x4e, 0x6e, 0x83, 0xf9, 0xa2
.L_0:


//--------------------- .nv.shared.reserved.0     --------------------------
	.section	.nv.shared.reserved.0,"aw",@nobits
	.weak		__nv_reservedSMEM_offset_0_alias
	.size		__nv_reservedSMEM_offset_0_alias, 0, 64
	.other		__nv_reservedSMEM_offset_0_alias,@"STO_CUDA_RESERVED_SHARED STV_DEFAULT"
__nv_reservedSMEM_offset_0_alias:
	.zero		0
	.zero		64


//--------------------- .nv.constant0._Z22cuda_kernel_texture_2dPhiimf --------------------------
	.section	.nv.constant0._Z22cuda_kernel_texture_2dPhiimf,"a",@progbits
	.sectionflags	@""
	.align	4
.nv.constant0._Z22cuda_kernel_texture_2dPhiimf:
	.zero		924


//--------------------- SYMBOLS --------------------------

	.type		.nv.reservedSmem.offset0,@object
	.size		.nv.reservedSmem.offset0,0x4
